//
// Generated by NVIDIA NVVM Compiler
//
// Compiler Build ID: CL-36424714
// Cuda compilation tools, release 13.0, V13.0.88
// Based on NVVM 20.0.0
//

.version 9.0
.target sm_100
.address_size 64

	// .globl	_Z11ray_tracingfffffffffilPfPi
.global .align 4 .b8 precalc_xorwow_matrix[102400];
.global .align 4 .b8 precalc_xorwow_offset_matrix[102400];
.global .align 4 .b8 mrg32k3aM1[2304];
.global .align 4 .b8 mrg32k3aM2[2304];
.global .align 4 .b8 mrg32k3aM1SubSeq[2016];
.global .align 4 .b8 mrg32k3aM2SubSeq[2016];
.global .align 4 .b8 mrg32k3aM1Seq[2304];
.global .align 4 .b8 mrg32k3aM2Seq[2304];
.const .align 8 .b8 __cr_lgamma_table[72];
.global .align 4 .b8 __cudart_i2opi_f[24] = {65, 144, 67, 60, 153, 149, 98, 219, 192, 221, 52, 245, 209, 87, 39, 252, 41, 21, 68, 78, 110, 131, 249, 162};

.visible .entry _Z11ray_tracingfffffffffilPfPi(
	.param .f32 _Z11ray_tracingfffffffffilPfPi_param_0,
	.param .f32 _Z11ray_tracingfffffffffilPfPi_param_1,
	.param .f32 _Z11ray_tracingfffffffffilPfPi_param_2,
	.param .f32 _Z11ray_tracingfffffffffilPfPi_param_3,
	.param .f32 _Z11ray_tracingfffffffffilPfPi_param_4,
	.param .f32 _Z11ray_tracingfffffffffilPfPi_param_5,
	.param .f32 _Z11ray_tracingfffffffffilPfPi_param_6,
	.param .f32 _Z11ray_tracingfffffffffilPfPi_param_7,
	.param .f32 _Z11ray_tracingfffffffffilPfPi_param_8,
	.param .u32 _Z11ray_tracingfffffffffilPfPi_param_9,
	.param .u64 _Z11ray_tracingfffffffffilPfPi_param_10,
	.param .u64 .ptr .align 1 _Z11ray_tracingfffffffffilPfPi_param_11,
	.param .u64 .ptr .align 1 _Z11ray_tracingfffffffffilPfPi_param_12
)
{
	.local .align 8 .b8 	__local_depot0[80];
	.reg .b64 	%SP;
	.reg .b64 	%SPL;
	.reg .pred 	%p<45>;
	.reg .b32 	%r<538>;
	.reg .b32 	%f<124>;
	.reg .b64 	%rd<73>;
	.reg .b64 	%fd<9>;

	mov.u64 	%SPL, __local_depot0;
	ld.param.f32 	%f21, [_Z11ray_tracingfffffffffilPfPi_param_0];
	ld.param.f32 	%f22, [_Z11ray_tracingfffffffffilPfPi_param_1];
	ld.param.f32 	%f24, [_Z11ray_tracingfffffffffilPfPi_param_3];
	ld.param.f32 	%f25, [_Z11ray_tracingfffffffffilPfPi_param_4];
	ld.param.f32 	%f26, [_Z11ray_tracingfffffffffilPfPi_param_5];
	ld.param.f32 	%f27, [_Z11ray_tracingfffffffffilPfPi_param_6];
	ld.param.f32 	%f28, [_Z11ray_tracingfffffffffilPfPi_param_7];
	ld.param.f32 	%f29, [_Z11ray_tracingfffffffffilPfPi_param_8];
	ld.param.u32 	%r224, [_Z11ray_tracingfffffffffilPfPi_param_9];
	ld.param.u64 	%rd27, [_Z11ray_tracingfffffffffilPfPi_param_10];
	ld.param.u64 	%rd28, [_Z11ray_tracingfffffffffilPfPi_param_11];
	add.u64 	%rd1, %SPL, 0;
	add.u64 	%rd2, %SPL, 0;
	add.u64 	%rd3, %SPL, 32;
	mov.u32 	%r225, %ctaid.x;
	mov.u32 	%r1, %ntid.x;
	mov.u32 	%r226, %tid.x;
	mad.lo.s32 	%r227, %r225, %r1, %r226;
	cvt.s64.s32 	%rd4, %r227;
	setp.le.s64 	%p1, %rd27, %rd4;
	@%p1 bra 	$L__BB0_62;
	mov.u32 	%r228, %nctaid.x;
	mul.lo.s32 	%r229, %r228, %r1;
	cvt.s64.s32 	%rd5, %r229;
	or.b64  	%rd33, %rd27, %rd5;
	and.b64  	%rd34, %rd33, -4294967296;
	setp.ne.s64 	%p2, %rd34, 0;
	@%p2 bra 	$L__BB0_3;
	cvt.u32.u64 	%r230, %rd5;
	cvt.u32.u64 	%r231, %rd27;
	div.u32 	%r232, %r231, %r230;
	mul.lo.s32 	%r233, %r232, %r230;
	sub.s32 	%r234, %r231, %r233;
	cvt.u64.u32 	%rd66, %r232;
	cvt.u64.u32 	%rd67, %r234;
	bra.uni 	$L__BB0_4;
$L__BB0_3:
	div.s64 	%rd66, %rd27, %rd5;
	mul.lo.s64 	%rd35, %rd66, %rd5;
	sub.s64 	%rd67, %rd27, %rd35;
$L__BB0_4:
	cvt.u32.u64 	%r236, %rd4;
	setp.gt.s64 	%p3, %rd67, %rd4;
	selp.u64 	%rd36, 1, 0, %p3;
	add.s64 	%rd12, %rd66, %rd36;
	mul.f32 	%f30, %f29, %f29;
	mul.f32 	%f31, %f27, %f27;
	fma.rn.f32 	%f32, %f26, %f26, %f31;
	fma.rn.f32 	%f33, %f28, %f28, %f32;
	sub.f32 	%f1, %f30, %f33;
	add.s32 	%r237, %r236, 123456789;
	xor.b32  	%r238, %r237, -1429050551;
	mul.lo.s32 	%r239, %r238, 1099087573;
	setp.gt.s32 	%p4, %r236, -123456790;
	selp.b32 	%r240, -644748465, -1947113066, %p4;
	add.s32 	%r241, %r240, %r239;
	add.s32 	%r242, %r241, 6615241;
	add.s32 	%r243, %r239, 123456789;
	st.local.v2.u32 	[%rd3], {%r242, %r243};
	xor.b32  	%r244, %r239, 362436069;
	add.s32 	%r245, %r240, 521288629;
	st.local.v2.u32 	[%rd3+8], {%r244, %r245};
	xor.b32  	%r246, %r240, 88675123;
	add.s32 	%r247, %r239, 5783321;
	st.local.v2.u32 	[%rd3+16], {%r246, %r247};
	mov.b32 	%r441, 0;
	mov.u64 	%rd40, precalc_xorwow_matrix;
	mov.u32 	%r442, %r441;
	mov.u32 	%r443, %r441;
	mov.u32 	%r444, %r441;
	mov.u32 	%r445, %r441;
	mov.u32 	%r434, %r441;
$L__BB0_5:
	mul.wide.u32 	%rd37, %r434, 4;
	add.s64 	%rd38, %rd3, %rd37;
	ld.local.u32 	%r8, [%rd38+4];
	shl.b32 	%r9, %r434, 5;
	mov.b32 	%r440, 0;
$L__BB0_6:
	.pragma "nounroll";
	shr.u32 	%r249, %r8, %r440;
	and.b32  	%r250, %r249, 1;
	setp.eq.b32 	%p5, %r250, 1;
	not.pred 	%p6, %p5;
	add.s32 	%r251, %r9, %r440;
	mul.lo.s32 	%r252, %r251, 5;
	mul.wide.u32 	%rd39, %r252, 4;
	add.s64 	%rd13, %rd40, %rd39;
	@%p6 bra 	$L__BB0_8;
	ld.global.u32 	%r253, [%rd13];
	xor.b32  	%r445, %r445, %r253;
	ld.global.u32 	%r254, [%rd13+4];
	xor.b32  	%r444, %r444, %r254;
	ld.global.u32 	%r255, [%rd13+8];
	xor.b32  	%r443, %r443, %r255;
	ld.global.u32 	%r256, [%rd13+12];
	xor.b32  	%r442, %r442, %r256;
	ld.global.u32 	%r257, [%rd13+16];
	xor.b32  	%r441, %r441, %r257;
$L__BB0_8:
	and.b32  	%r259, %r249, 2;
	setp.eq.s32 	%p7, %r259, 0;
	@%p7 bra 	$L__BB0_10;
	ld.global.u32 	%r260, [%rd13+20];
	xor.b32  	%r445, %r445, %r260;
	ld.global.u32 	%r261, [%rd13+24];
	xor.b32  	%r444, %r444, %r261;
	ld.global.u32 	%r262, [%rd13+28];
	xor.b32  	%r443, %r443, %r262;
	ld.global.u32 	%r263, [%rd13+32];
	xor.b32  	%r442, %r442, %r263;
	ld.global.u32 	%r264, [%rd13+36];
	xor.b32  	%r441, %r441, %r264;
$L__BB0_10:
	and.b32  	%r266, %r249, 4;
	setp.eq.s32 	%p8, %r266, 0;
	@%p8 bra 	$L__BB0_12;
	ld.global.u32 	%r267, [%rd13+40];
	xor.b32  	%r445, %r445, %r267;
	ld.global.u32 	%r268, [%rd13+44];
	xor.b32  	%r444, %r444, %r268;
	ld.global.u32 	%r269, [%rd13+48];
	xor.b32  	%r443, %r443, %r269;
	ld.global.u32 	%r270, [%rd13+52];
	xor.b32  	%r442, %r442, %r270;
	ld.global.u32 	%r271, [%rd13+56];
	xor.b32  	%r441, %r441, %r271;
$L__BB0_12:
	and.b32  	%r273, %r249, 8;
	setp.eq.s32 	%p9, %r273, 0;
	@%p9 bra 	$L__BB0_14;
	ld.global.u32 	%r274, [%rd13+60];
	xor.b32  	%r445, %r445, %r274;
	ld.global.u32 	%r275, [%rd13+64];
	xor.b32  	%r444, %r444, %r275;
	ld.global.u32 	%r276, [%rd13+68];
	xor.b32  	%r443, %r443, %r276;
	ld.global.u32 	%r277, [%rd13+72];
	xor.b32  	%r442, %r442, %r277;
	ld.global.u32 	%r278, [%rd13+76];
	xor.b32  	%r441, %r441, %r278;
$L__BB0_14:
	and.b32  	%r280, %r249, 16;
	setp.eq.s32 	%p10, %r280, 0;
	@%p10 bra 	$L__BB0_16;
	ld.global.u32 	%r281, [%rd13+80];
	xor.b32  	%r445, %r445, %r281;
	ld.global.u32 	%r282, [%rd13+84];
	xor.b32  	%r444, %r444, %r282;
	ld.global.u32 	%r283, [%rd13+88];
	xor.b32  	%r443, %r443, %r283;
	ld.global.u32 	%r284, [%rd13+92];
	xor.b32  	%r442, %r442, %r284;
	ld.global.u32 	%r285, [%rd13+96];
	xor.b32  	%r441, %r441, %r285;
$L__BB0_16:
	and.b32  	%r287, %r249, 32;
	setp.eq.s32 	%p11, %r287, 0;
	@%p11 bra 	$L__BB0_18;
	ld.global.u32 	%r288, [%rd13+100];
	xor.b32  	%r445, %r445, %r288;
	ld.global.u32 	%r289, [%rd13+104];
	xor.b32  	%r444, %r444, %r289;
	ld.global.u32 	%r290, [%rd13+108];
	xor.b32  	%r443, %r443, %r290;
	ld.global.u32 	%r291, [%rd13+112];
	xor.b32  	%r442, %r442, %r291;
	ld.global.u32 	%r292, [%rd13+116];
	xor.b32  	%r441, %r441, %r292;
$L__BB0_18:
	and.b32  	%r294, %r249, 64;
	setp.eq.s32 	%p12, %r294, 0;
	@%p12 bra 	$L__BB0_20;
	ld.global.u32 	%r295, [%rd13+120];
	xor.b32  	%r445, %r445, %r295;
	ld.global.u32 	%r296, [%rd13+124];
	xor.b32  	%r444, %r444, %r296;
	ld.global.u32 	%r297, [%rd13+128];
	xor.b32  	%r443, %r443, %r297;
	ld.global.u32 	%r298, [%rd13+132];
	xor.b32  	%r442, %r442, %r298;
	ld.global.u32 	%r299, [%rd13+136];
	xor.b32  	%r441, %r441, %r299;
$L__BB0_20:
	and.b32  	%r301, %r249, 128;
	setp.eq.s32 	%p13, %r301, 0;
	@%p13 bra 	$L__BB0_22;
	ld.global.u32 	%r302, [%rd13+140];
	xor.b32  	%r445, %r445, %r302;
	ld.global.u32 	%r303, [%rd13+144];
	xor.b32  	%r444, %r444, %r303;
	ld.global.u32 	%r304, [%rd13+148];
	xor.b32  	%r443, %r443, %r304;
	ld.global.u32 	%r305, [%rd13+152];
	xor.b32  	%r442, %r442, %r305;
	ld.global.u32 	%r306, [%rd13+156];
	xor.b32  	%r441, %r441, %r306;
$L__BB0_22:
	and.b32  	%r308, %r249, 256;
	setp.eq.s32 	%p14, %r308, 0;
	@%p14 bra 	$L__BB0_24;
	ld.global.u32 	%r309, [%rd13+160];
	xor.b32  	%r445, %r445, %r309;
	ld.global.u32 	%r310, [%rd13+164];
	xor.b32  	%r444, %r444, %r310;
	ld.global.u32 	%r311, [%rd13+168];
	xor.b32  	%r443, %r443, %r311;
	ld.global.u32 	%r312, [%rd13+172];
	xor.b32  	%r442, %r442, %r312;
	ld.global.u32 	%r313, [%rd13+176];
	xor.b32  	%r441, %r441, %r313;
$L__BB0_24:
	and.b32  	%r315, %r249, 512;
	setp.eq.s32 	%p15, %r315, 0;
	@%p15 bra 	$L__BB0_26;
	ld.global.u32 	%r316, [%rd13+180];
	xor.b32  	%r445, %r445, %r316;
	ld.global.u32 	%r317, [%rd13+184];
	xor.b32  	%r444, %r444, %r317;
	ld.global.u32 	%r318, [%rd13+188];
	xor.b32  	%r443, %r443, %r318;
	ld.global.u32 	%r319, [%rd13+192];
	xor.b32  	%r442, %r442, %r319;
	ld.global.u32 	%r320, [%rd13+196];
	xor.b32  	%r441, %r441, %r320;
$L__BB0_26:
	and.b32  	%r322, %r249, 1024;
	setp.eq.s32 	%p16, %r322, 0;
	@%p16 bra 	$L__BB0_28;
	ld.global.u32 	%r323, [%rd13+200];
	xor.b32  	%r445, %r445, %r323;
	ld.global.u32 	%r324, [%rd13+204];
	xor.b32  	%r444, %r444, %r324;
	ld.global.u32 	%r325, [%rd13+208];
	xor.b32  	%r443, %r443, %r325;
	ld.global.u32 	%r326, [%rd13+212];
	xor.b32  	%r442, %r442, %r326;
	ld.global.u32 	%r327, [%rd13+216];
	xor.b32  	%r441, %r441, %r327;
$L__BB0_28:
	and.b32  	%r329, %r249, 2048;
	setp.eq.s32 	%p17, %r329, 0;
	@%p17 bra 	$L__BB0_30;
	ld.global.u32 	%r330, [%rd13+220];
	xor.b32  	%r445, %r445, %r330;
	ld.global.u32 	%r331, [%rd13+224];
	xor.b32  	%r444, %r444, %r331;
	ld.global.u32 	%r332, [%rd13+228];
	xor.b32  	%r443, %r443, %r332;
	ld.global.u32 	%r333, [%rd13+232];
	xor.b32  	%r442, %r442, %r333;
	ld.global.u32 	%r334, [%rd13+236];
	xor.b32  	%r441, %r441, %r334;
$L__BB0_30:
	and.b32  	%r336, %r249, 4096;
	setp.eq.s32 	%p18, %r336, 0;
	@%p18 bra 	$L__BB0_32;
	ld.global.u32 	%r337, [%rd13+240];
	xor.b32  	%r445, %r445, %r337;
	ld.global.u32 	%r338, [%rd13+244];
	xor.b32  	%r444, %r444, %r338;
	ld.global.u32 	%r339, [%rd13+248];
	xor.b32  	%r443, %r443, %r339;
	ld.global.u32 	%r340, [%rd13+252];
	xor.b32  	%r442, %r442, %r340;
	ld.global.u32 	%r341, [%rd13+256];
	xor.b32  	%r441, %r441, %r341;
$L__BB0_32:
	and.b32  	%r343, %r249, 8192;
	setp.eq.s32 	%p19, %r343, 0;
	@%p19 bra 	$L__BB0_34;
	ld.global.u32 	%r344, [%rd13+260];
	xor.b32  	%r445, %r445, %r344;
	ld.global.u32 	%r345, [%rd13+264];
	xor.b32  	%r444, %r444, %r345;
	ld.global.u32 	%r346, [%rd13+268];
	xor.b32  	%r443, %r443, %r346;
	ld.global.u32 	%r347, [%rd13+272];
	xor.b32  	%r442, %r442, %r347;
	ld.global.u32 	%r348, [%rd13+276];
	xor.b32  	%r441, %r441, %r348;
$L__BB0_34:
	and.b32  	%r350, %r249, 16384;
	setp.eq.s32 	%p20, %r350, 0;
	@%p20 bra 	$L__BB0_36;
	ld.global.u32 	%r351, [%rd13+280];
	xor.b32  	%r445, %r445, %r351;
	ld.global.u32 	%r352, [%rd13+284];
	xor.b32  	%r444, %r444, %r352;
	ld.global.u32 	%r353, [%rd13+288];
	xor.b32  	%r443, %r443, %r353;
	ld.global.u32 	%r354, [%rd13+292];
	xor.b32  	%r442, %r442, %r354;
	ld.global.u32 	%r355, [%rd13+296];
	xor.b32  	%r441, %r441, %r355;
$L__BB0_36:
	and.b32  	%r357, %r249, 32768;
	setp.eq.s32 	%p21, %r357, 0;
	@%p21 bra 	$L__BB0_38;
	ld.global.u32 	%r358, [%rd13+300];
	xor.b32  	%r445, %r445, %r358;
	ld.global.u32 	%r359, [%rd13+304];
	xor.b32  	%r444, %r444, %r359;
	ld.global.u32 	%r360, [%rd13+308];
	xor.b32  	%r443, %r443, %r360;
	ld.global.u32 	%r361, [%rd13+312];
	xor.b32  	%r442, %r442, %r361;
	ld.global.u32 	%r362, [%rd13+316];
	xor.b32  	%r441, %r441, %r362;
$L__BB0_38:
	add.s32 	%r440, %r440, 16;
	setp.ne.s32 	%p22, %r440, 32;
	@%p22 bra 	$L__BB0_6;
	mad.lo.s32 	%r363, %r434, -31, %r9;
	add.s32 	%r434, %r363, 1;
	setp.ne.s32 	%p23, %r434, 5;
	@%p23 bra 	$L__BB0_5;
	st.local.u32 	[%rd3+4], %r445;
	st.local.v2.u32 	[%rd3+8], {%r444, %r443};
	st.local.v2.u32 	[%rd3+16], {%r442, %r441};
	mov.b32 	%r528, 0;
	st.local.v2.u32 	[%rd3+24], {%r528, %r528};
	st.local.u32 	[%rd3+32], %r528;
	mov.b64 	%rd41, 0;
	st.local.u64 	[%rd3+40], %rd41;
	setp.lt.s64 	%p24, %rd12, 1;
	@%p24 bra 	$L__BB0_61;
	mul.f32 	%f2, %f25, %f25;
	add.f32 	%f34, %f25, %f25;
	add.s32 	%r366, %r224, -1;
	cvt.rn.f32.s32 	%f35, %r366;
	div.rn.f32 	%f3, %f35, %f34;
	cvta.to.global.u64 	%rd14, %rd28;
	mov.b32 	%r528, 0;
	mov.b64 	%rd68, 0;
	mov.u64 	%rd53, __cudart_i2opi_f;
$L__BB0_42:
	ld.local.v2.u32 	{%r522, %r527}, [%rd3];
	ld.local.v2.u32 	{%r526, %r525}, [%rd3+8];
	ld.local.v2.u32 	{%r524, %r523}, [%rd3+16];
$L__BB0_43:
	mov.u32 	%r190, %r527;
	mov.u32 	%r189, %r526;
	mov.u32 	%r527, %r525;
	mov.u32 	%r526, %r524;
	mov.u32 	%r525, %r523;
	shr.u32 	%r367, %r190, 2;
	xor.b32  	%r368, %r367, %r190;
	shl.b32 	%r369, %r525, 4;
	shl.b32 	%r370, %r368, 1;
	xor.b32  	%r371, %r370, %r369;
	xor.b32  	%r372, %r371, %r368;
	xor.b32  	%r524, %r372, %r525;
	add.s32 	%r373, %r522, %r524;
	add.s32 	%r374, %r373, 362437;
	cvt.rn.f32.u32 	%f36, %r374;
	fma.rn.f32 	%f37, %f36, 0f2F800000, 0f2F000000;
	cvt.f64.f32 	%fd1, %f37;
	mul.f64 	%fd2, %fd1, 0d400921FB54442D18;
	cvt.rn.f32.f64 	%f4, %fd2;
	shr.u32 	%r375, %r189, 2;
	xor.b32  	%r376, %r375, %r189;
	shl.b32 	%r377, %r524, 4;
	shl.b32 	%r378, %r376, 1;
	xor.b32  	%r379, %r378, %r377;
	xor.b32  	%r380, %r379, %r376;
	xor.b32  	%r523, %r380, %r524;
	add.s32 	%r522, %r522, 724874;
	add.s32 	%r381, %r523, %r522;
	cvt.rn.f32.u32 	%f38, %r381;
	fma.rn.f32 	%f39, %f38, 0f2F800000, 0f2F000000;
	cvt.f64.f32 	%fd3, %f39;
	fma.rn.f64 	%fd4, %fd3, 0d4000000000000000, 0dBFF0000000000000;
	cvt.rn.f32.f64 	%f5, %fd4;
	mul.f32 	%f40, %f5, %f5;
	mov.f32 	%f41, 0f3F800000;
	sub.f32 	%f42, %f41, %f40;
	sqrt.rn.f32 	%f6, %f42;
	mul.f32 	%f43, %f4, 0f3F22F983;
	cvt.rni.s32.f32 	%r536, %f43;
	cvt.rn.f32.s32 	%f44, %r536;
	fma.rn.f32 	%f45, %f44, 0fBFC90FDA, %f4;
	fma.rn.f32 	%f46, %f44, 0fB3A22168, %f45;
	fma.rn.f32 	%f123, %f44, 0fA7C234C5, %f46;
	abs.f32 	%f8, %f4;
	setp.ltu.f32 	%p25, %f8, 0f47CE4780;
	mov.u32 	%r532, %r536;
	mov.f32 	%f122, %f123;
	@%p25 bra 	$L__BB0_51;
	setp.neu.f32 	%p26, %f8, 0f7F800000;
	@%p26 bra 	$L__BB0_46;
	mov.f32 	%f49, 0f00000000;
	mul.rn.f32 	%f122, %f4, %f49;
	mov.b32 	%r532, 0;
	bra.uni 	$L__BB0_51;
$L__BB0_46:
	mov.b32 	%r196, %f4;
	shl.b32 	%r383, %r196, 8;
	or.b32  	%r197, %r383, -2147483648;
	mov.b64 	%rd71, 0;
	mov.b32 	%r529, 0;
	mov.u64 	%rd69, __cudart_i2opi_f;
	mov.u64 	%rd70, %rd2;
$L__BB0_47:
	.pragma "nounroll";
	ld.global.nc.u32 	%r384, [%rd69];
	mad.wide.u32 	%rd45, %r384, %r197, %rd71;
	shr.u64 	%rd71, %rd45, 32;
	st.local.u32 	[%rd70], %rd45;
	add.s32 	%r529, %r529, 1;
	add.s64 	%rd70, %rd70, 4;
	add.s64 	%rd69, %rd69, 4;
	setp.ne.s32 	%p27, %r529, 6;
	@%p27 bra 	$L__BB0_47;
	shr.u32 	%r385, %r196, 23;
	st.local.u32 	[%rd2+24], %rd71;
	and.b32  	%r200, %r385, 31;
	and.b32  	%r386, %r385, 224;
	add.s32 	%r387, %r386, -128;
	shr.u32 	%r388, %r387, 5;
	mul.wide.u32 	%rd46, %r388, 4;
	sub.s64 	%rd22, %rd2, %rd46;
	ld.local.u32 	%r530, [%rd22+24];
	ld.local.u32 	%r531, [%rd22+20];
	setp.eq.s32 	%p28, %r200, 0;
	@%p28 bra 	$L__BB0_50;
	shf.l.wrap.b32 	%r530, %r531, %r530, %r200;
	ld.local.u32 	%r389, [%rd22+16];
	shf.l.wrap.b32 	%r531, %r389, %r531, %r200;
$L__BB0_50:
	shr.u32 	%r390, %r530, 30;
	shf.l.wrap.b32 	%r391, %r531, %r530, 2;
	shl.b32 	%r392, %r531, 2;
	shr.u32 	%r393, %r391, 31;
	add.s32 	%r394, %r393, %r390;
	neg.s32 	%r395, %r394;
	setp.lt.s32 	%p29, %r196, 0;
	selp.b32 	%r532, %r395, %r394, %p29;
	xor.b32  	%r396, %r391, %r196;
	shr.s32 	%r397, %r391, 31;
	xor.b32  	%r398, %r397, %r391;
	xor.b32  	%r399, %r397, %r392;
	cvt.u64.u32 	%rd47, %r398;
	shl.b64 	%rd48, %rd47, 32;
	cvt.u64.u32 	%rd49, %r399;
	or.b64  	%rd50, %rd48, %rd49;
	cvt.rn.f64.s64 	%fd5, %rd50;
	mul.f64 	%fd6, %fd5, 0d3BF921FB54442D19;
	cvt.rn.f32.f64 	%f47, %fd6;
	neg.f32 	%f48, %f47;
	setp.lt.s32 	%p30, %r396, 0;
	selp.f32 	%f122, %f48, %f47, %p30;
$L__BB0_51:
	setp.ltu.f32 	%p31, %f8, 0f47CE4780;
	add.s32 	%r401, %r532, 1;
	mul.rn.f32 	%f50, %f122, %f122;
	and.b32  	%r402, %r532, 1;
	setp.eq.b32 	%p32, %r402, 1;
	selp.f32 	%f51, %f122, 0f3F800000, %p32;
	fma.rn.f32 	%f52, %f50, %f51, 0f00000000;
	fma.rn.f32 	%f53, %f50, 0f37CBAC00, 0fBAB607ED;
	selp.f32 	%f54, 0fB94D4153, %f53, %p32;
	selp.f32 	%f55, 0f3C0885E4, 0f3D2AAABB, %p32;
	fma.rn.f32 	%f56, %f54, %f50, %f55;
	selp.f32 	%f57, 0fBE2AAAA8, 0fBEFFFFFF, %p32;
	fma.rn.f32 	%f58, %f56, %f50, %f57;
	fma.rn.f32 	%f59, %f58, %f52, %f51;
	and.b32  	%r403, %r401, 2;
	setp.eq.s32 	%p33, %r403, 0;
	mov.f32 	%f60, 0f00000000;
	sub.f32 	%f61, %f60, %f59;
	selp.f32 	%f62, %f59, %f61, %p33;
	mul.f32 	%f12, %f6, %f62;
	@%p31 bra 	$L__BB0_59;
	setp.neu.f32 	%p34, %f8, 0f7F800000;
	@%p34 bra 	$L__BB0_54;
	mov.f32 	%f65, 0f00000000;
	mul.rn.f32 	%f123, %f4, %f65;
	mov.b32 	%r536, 0;
	bra.uni 	$L__BB0_59;
$L__BB0_54:
	mov.b32 	%r209, %f4;
	shl.b32 	%r405, %r209, 8;
	or.b32  	%r210, %r405, -2147483648;
	mov.b64 	%rd72, 0;
	mov.b32 	%r533, 0;
$L__BB0_55:
	.pragma "nounroll";
	mul.wide.u32 	%rd52, %r533, 4;
	add.s64 	%rd54, %rd53, %rd52;
	ld.global.nc.u32 	%r406, [%rd54];
	mad.wide.u32 	%rd55, %r406, %r210, %rd72;
	shr.u64 	%rd72, %rd55, 32;
	add.s64 	%rd56, %rd1, %rd52;
	st.local.u32 	[%rd56], %rd55;
	add.s32 	%r533, %r533, 1;
	setp.ne.s32 	%p35, %r533, 6;
	@%p35 bra 	$L__BB0_55;
	shr.u32 	%r407, %r209, 23;
	st.local.u32 	[%rd1+24], %rd72;
	and.b32  	%r213, %r407, 31;
	and.b32  	%r408, %r407, 224;
	add.s32 	%r409, %r408, -128;
	shr.u32 	%r410, %r409, 5;
	mul.wide.u32 	%rd57, %r410, 4;
	sub.s64 	%rd25, %rd1, %rd57;
	ld.local.u32 	%r534, [%rd25+24];
	ld.local.u32 	%r535, [%rd25+20];
	setp.eq.s32 	%p36, %r213, 0;
	@%p36 bra 	$L__BB0_58;
	shf.l.wrap.b32 	%r534, %r535, %r534, %r213;
	ld.local.u32 	%r411, [%rd25+16];
	shf.l.wrap.b32 	%r535, %r411, %r535, %r213;
$L__BB0_58:
	shr.u32 	%r412, %r534, 30;
	shf.l.wrap.b32 	%r413, %r535, %r534, 2;
	shl.b32 	%r414, %r535, 2;
	shr.u32 	%r415, %r413, 31;
	add.s32 	%r416, %r415, %r412;
	neg.s32 	%r417, %r416;
	setp.lt.s32 	%p37, %r209, 0;
	selp.b32 	%r536, %r417, %r416, %p37;
	xor.b32  	%r418, %r413, %r209;
	shr.s32 	%r419, %r413, 31;
	xor.b32  	%r420, %r419, %r413;
	xor.b32  	%r421, %r419, %r414;
	cvt.u64.u32 	%rd58, %r420;
	shl.b64 	%rd59, %rd58, 32;
	cvt.u64.u32 	%rd60, %r421;
	or.b64  	%rd61, %rd59, %rd60;
	cvt.rn.f64.s64 	%fd7, %rd61;
	mul.f64 	%fd8, %fd7, 0d3BF921FB54442D19;
	cvt.rn.f32.f64 	%f63, %fd8;
	neg.f32 	%f64, %f63;
	setp.lt.s32 	%p38, %r418, 0;
	selp.f32 	%f123, %f64, %f63, %p38;
$L__BB0_59:
	mul.rn.f32 	%f66, %f123, %f123;
	and.b32  	%r423, %r536, 1;
	setp.eq.b32 	%p39, %r423, 1;
	selp.f32 	%f67, 0f3F800000, %f123, %p39;
	fma.rn.f32 	%f68, %f66, %f67, 0f00000000;
	fma.rn.f32 	%f69, %f66, 0f37CBAC00, 0fBAB607ED;
	selp.f32 	%f70, %f69, 0fB94D4153, %p39;
	selp.f32 	%f71, 0f3D2AAABB, 0f3C0885E4, %p39;
	fma.rn.f32 	%f72, %f70, %f66, %f71;
	selp.f32 	%f73, 0fBEFFFFFF, 0fBE2AAAA8, %p39;
	fma.rn.f32 	%f74, %f72, %f66, %f73;
	fma.rn.f32 	%f75, %f74, %f68, %f67;
	and.b32  	%r424, %r536, 2;
	setp.eq.s32 	%p40, %r424, 0;
	mov.f32 	%f76, 0f00000000;
	sub.f32 	%f77, %f76, %f75;
	selp.f32 	%f78, %f75, %f77, %p40;
	mul.f32 	%f16, %f6, %f78;
	div.rn.f32 	%f79, %f24, %f16;
	mul.f32 	%f17, %f12, %f79;
	mul.f32 	%f18, %f79, %f5;
	mul.f32 	%f80, %f27, %f16;
	fma.rn.f32 	%f81, %f26, %f12, %f80;
	fma.rn.f32 	%f19, %f28, %f5, %f81;
	fma.rn.f32 	%f20, %f19, %f19, %f1;
	add.s32 	%r528, %r528, 1;
	setp.le.f32 	%p41, %f20, 0f00000000;
	mul.f32 	%f82, %f17, %f17;
	mul.f32 	%f84, %f18, %f18;
	max.f32 	%f86, %f82, %f84;
	setp.ge.f32 	%p42, %f86, %f2;
	or.pred  	%p43, %p42, %p41;
	@%p43 bra 	$L__BB0_43;
	ld.param.f32 	%f121, [_Z11ray_tracingfffffffffilPfPi_param_2];
	st.local.v2.u32 	[%rd3+8], {%r526, %r525};
	st.local.v2.u32 	[%rd3+16], {%r524, %r523};
	st.local.v2.u32 	[%rd3], {%r522, %r527};
	sqrt.rn.f32 	%f87, %f20;
	sub.f32 	%f88, %f19, %f87;
	mul.f32 	%f89, %f12, %f88;
	mul.f32 	%f90, %f16, %f88;
	mul.f32 	%f91, %f88, %f5;
	sub.f32 	%f92, %f89, %f26;
	sub.f32 	%f93, %f90, %f27;
	sub.f32 	%f94, %f91, %f28;
	mul.f32 	%f95, %f93, %f93;
	fma.rn.f32 	%f96, %f92, %f92, %f95;
	fma.rn.f32 	%f97, %f94, %f94, %f96;
	sqrt.rn.f32 	%f98, %f97;
	div.rn.f32 	%f99, %f92, %f98;
	div.rn.f32 	%f100, %f93, %f98;
	div.rn.f32 	%f101, %f94, %f98;
	sub.f32 	%f102, %f21, %f89;
	sub.f32 	%f103, %f22, %f90;
	sub.f32 	%f104, %f121, %f91;
	mul.f32 	%f105, %f103, %f103;
	fma.rn.f32 	%f106, %f102, %f102, %f105;
	fma.rn.f32 	%f107, %f104, %f104, %f106;
	sqrt.rn.f32 	%f108, %f107;
	div.rn.f32 	%f109, %f102, %f108;
	div.rn.f32 	%f110, %f103, %f108;
	div.rn.f32 	%f111, %f104, %f108;
	mul.f32 	%f112, %f110, %f100;
	fma.rn.f32 	%f113, %f109, %f99, %f112;
	fma.rn.f32 	%f114, %f111, %f101, %f113;
	max.f32 	%f115, %f114, 0f00000000;
	add.f32 	%f116, %f25, %f17;
	mul.f32 	%f117, %f3, %f116;
	cvt.rzi.s32.f32 	%r425, %f117;
	add.f32 	%f118, %f25, %f18;
	mul.f32 	%f119, %f3, %f118;
	cvt.rzi.s32.f32 	%r426, %f119;
	mad.lo.s32 	%r427, %r425, %r224, %r426;
	mul.wide.s32 	%rd62, %r427, 4;
	add.s64 	%rd63, %rd14, %rd62;
	atom.global.add.f32 	%f120, [%rd63], %f115;
	add.s64 	%rd68, %rd68, 1;
	setp.ne.s64 	%p44, %rd68, %rd12;
	@%p44 bra 	$L__BB0_42;
$L__BB0_61:
	ld.param.u64 	%rd65, [_Z11ray_tracingfffffffffilPfPi_param_12];
	cvta.to.global.u64 	%rd64, %rd65;
	atom.global.add.u32 	%r428, [%rd64], %r528;
$L__BB0_62:
	ret;

}


// ===== COMPILED SASS (sm_100) =====

	.target	sm_100

	.elftype	@"ET_EXEC"


//--------------------- .note.nv.tkinfo           --------------------------
	.section	.note.nv.tkinfo,"",@"SHT_NOTE"
	.sectionflags	@"SHF_NOTE_NV_TKINFO"
	.tkinfo
        /*0018*/ 	.word	0x00000002
        /*0030*/ 	.string	""
        /*0030*/ 	.string	"ptxas"
        /*0030*/ 	.string	"Cuda compilation tools, release 13.0, V13.0.88"
        /*0030*/ 	.string	"Build cuda_13.0.r13.0/compiler.36424714_0"
        /*0030*/ 	.string	"-arch sm_100 -m 64 "



//--------------------- .note.nv.cuinfo           --------------------------
	.section	.note.nv.cuinfo,"",@"SHT_NOTE"
	.sectionflags	@"SHF_NOTE_NV_CUINFO"
        /*0018*/ 	.short	0x0002
        /*001a*/ 	.short	0x0064
        /*001c*/ 	.short	0x0082
	.zero		2


//--------------------- .nv.info                  --------------------------
	.section	.nv.info,"",@"SHT_CUDA_INFO"
	.align	4


	//----- nvinfo : EIATTR_REGCOUNT
	.align		4
        /*0000*/ 	.byte	0x04, 0x2f
        /*0002*/ 	.short	(.L_11 - .L_10)
	.align		4
.L_10:
        /*0004*/ 	.word	index@(_Z11ray_tracingfffffffffilPfPi)
        /*0008*/ 	.word	0x00000020


	//----- nvinfo : EIATTR_FRAME_SIZE
	.align		4
.L_11:
        /*000c*/ 	.byte	0x04, 0x11
        /*000e*/ 	.short	(.L_13 - .L_12)
	.align		4
.L_12:
        /*0010*/ 	.word	index@($__internal_2_$__cuda_sm3x_div_rn_noftz_f32_slowpath)
        /*0014*/ 	.word	0x00000050


	//----- nvinfo : EIATTR_FRAME_SIZE
	.align		4
.L_13:
        /*0018*/ 	.byte	0x04, 0x11
        /*001a*/ 	.short	(.L_15 - .L_14)
	.align		4
.L_14:
        /*001c*/ 	.word	index@($__internal_1_$__cuda_sm20_sqrt_rn_f32_slowpath)
        /*0020*/ 	.word	0x00000050


	//----- nvinfo : EIATTR_FRAME_SIZE
	.align		4
.L_15:
        /*0024*/ 	.byte	0x04, 0x11
        /*0026*/ 	.short	(.L_17 - .L_16)
	.align		4
.L_16:
        /*0028*/ 	.word	index@($__internal_0_$__cuda_sm20_div_s64)
        /*002c*/ 	.word	0x00000050


	//----- nvinfo : EIATTR_FRAME_SIZE
	.align		4
.L_17:
        /*0030*/ 	.byte	0x04, 0x11
        /*0032*/ 	.short	(.L_19 - .L_18)
	.align		4
.L_18:
        /*0034*/ 	.word	index@(_Z11ray_tracingfffffffffilPfPi)
        /*0038*/ 	.word	0x00000050


	//----- nvinfo : EIATTR_MIN_STACK_SIZE
	.align		4
.L_19:
        /*003c*/ 	.byte	0x04, 0x12
        /*003e*/ 	.short	(.L_21 - .L_20)
	.align		4
.L_20:
        /*0040*/ 	.word	index@(_Z11ray_tracingfffffffffilPfPi)
        /*0044*/ 	.word	0x00000050
.L_21:


//--------------------- .nv.compat                --------------------------
	.section	.nv.compat,"",@"SHT_CUDA_COMPAT_INFO"
	.align	4
        /*0000*/ 	.byte	0x02, 0x09, 0x00, 0x00, 0x02, 0x02, 0x01, 0x00, 0x02, 0x05, 0x05, 0x00, 0x03, 0x07, 0x01, 0x01
        /*0010*/ 	.byte	0x02, 0x03, 0x00, 0x00, 0x02, 0x06, 0x01, 0x00, 0x04, 0x0b, 0x08, 0x00, 0x01, 0x00, 0x00, 0x00
        /*0020*/ 	.byte	0x00, 0x00, 0x00, 0x00


//--------------------- .nv.info._Z11ray_tracingfffffffffilPfPi --------------------------
	.section	.nv.info._Z11ray_tracingfffffffffilPfPi,"",@"SHT_CUDA_INFO"
	.sectionflags	@""
	.align	4


	//----- nvinfo : EIATTR_CUDA_API_VERSION
	.align		4
        /*0000*/ 	.byte	0x04, 0x37
        /*0002*/ 	.short	(.L_23 - .L_22)
.L_22:
        /*0004*/ 	.word	0x00000082


	//----- nvinfo : EIATTR_KPARAM_INFO
	.align		4
.L_23:
        /*0008*/ 	.byte	0x04, 0x17
        /*000a*/ 	.short	(.L_25 - .L_24)
.L_24:
        /*000c*/ 	.word	0x00000000
        /*0010*/ 	.short	0x000c
        /*0012*/ 	.short	0x0038
        /*0014*/ 	.byte	0x00, 0xf5, 0x21, 0x00


	//----- nvinfo : EIATTR_KPARAM_INFO
	.align		4
.L_25:
        /*0018*/ 	.byte	0x04, 0x17
        /*001a*/ 	.short	(.L_27 - .L_26)
.L_26:
        /*001c*/ 	.word	0x00000000
        /*0020*/ 	.short	0x000b
        /*0022*/ 	.short	0x0030
        /*0024*/ 	.byte	0x00, 0xf5, 0x21, 0x00


	//----- nvinfo : EIATTR_KPARAM_INFO
	.align		4
.L_27:
        /*0028*/ 	.byte	0x04, 0x17
        /*002a*/ 	.short	(.L_29 - .L_28)
.L_28:
        /*002c*/ 	.word	0x00000000
        /*0030*/ 	.short	0x000a
        /*0032*/ 	.short	0x0028
        /*0034*/ 	.byte	0x00, 0xf0, 0x21, 0x00


	//----- nvinfo : EIATTR_KPARAM_INFO
	.align		4
.L_29:
        /*0038*/ 	.byte	0x04, 0x17
        /*003a*/ 	.short	(.L_31 - .L_30)
.L_30:
        /*003c*/ 	.word	0x00000000
        /*0040*/ 	.short	0x0009
        /*0042*/ 	.short	0x0024
        /*0044*/ 	.byte	0x00, 0xf0, 0x11, 0x00


	//----- nvinfo : EIATTR_KPARAM_INFO
	.align		4
.L_31:
        /*0048*/ 	.byte	0x04, 0x17
        /*004a*/ 	.short	(.L_33 - .L_32)
.L_32:
        /*004c*/ 	.word	0x00000000
        /*0050*/ 	.short	0x0008
        /*0052*/ 	.short	0x0020
        /*0054*/ 	.byte	0x00, 0xf0, 0x11, 0x00


	//----- nvinfo : EIATTR_KPARAM_INFO
	.align		4
.L_33:
        /*0058*/ 	.byte	0x04, 0x17
        /*005a*/ 	.short	(.L_35 - .L_34)
.L_34:
        /*005c*/ 	.word	0x00000000
        /*0060*/ 	.short	0x0007
        /*0062*/ 	.short	0x001c
        /*0064*/ 	.byte	0x00, 0xf0, 0x11, 0x00


	//----- nvinfo : EIATTR_KPARAM_INFO
	.align		4
.L_35:
        /*0068*/ 	.byte	0x04, 0x17
        /*006a*/ 	.short	(.L_37 - .L_36)
.L_36:
        /*006c*/ 	.word	0x00000000
        /*0070*/ 	.short	0x0006
        /*0072*/ 	.short	0x0018
        /*0074*/ 	.byte	0x00, 0xf0, 0x11, 0x00


	//----- nvinfo : EIATTR_KPARAM_INFO
	.align		4
.L_37:
        /*0078*/ 	.byte	0x04, 0x17
        /*007a*/ 	.short	(.L_39 - .L_38)
.L_38:
        /*007c*/ 	.word	0x00000000
        /*0080*/ 	.short	0x0005
        /*0082*/ 	.short	0x0014
        /*0084*/ 	.byte	0x00, 0xf0, 0x11, 0x00


	//----- nvinfo : EIATTR_KPARAM_INFO
	.align		4
.L_39:
        /*0088*/ 	.byte	0x04, 0x17
        /*008a*/ 	.short	(.L_41 - .L_40)
.L_40:
        /*008c*/ 	.word	0x00000000
        /*0090*/ 	.short	0x0004
        /*0092*/ 	.short	0x0010
        /*0094*/ 	.byte	0x00, 0xf0, 0x11, 0x00


	//----- nvinfo : EIATTR_KPARAM_INFO
	.align		4
.L_41:
        /*0098*/ 	.byte	0x04, 0x17
        /*009a*/ 	.short	(.L_43 - .L_42)
.L_42:
        /*009c*/ 	.word	0x00000000
        /*00a0*/ 	.short	0x0003
        /*00a2*/ 	.short	0x000c
        /*00a4*/ 	.byte	0x00, 0xf0, 0x11, 0x00


	//----- nvinfo : EIATTR_KPARAM_INFO
	.align		4
.L_43:
        /*00a8*/ 	.byte	0x04, 0x17
        /*00aa*/ 	.short	(.L_45 - .L_44)
.L_44:
        /*00ac*/ 	.word	0x00000000
        /*00b0*/ 	.short	0x0002
        /*00b2*/ 	.short	0x0008
        /*00b4*/ 	.byte	0x00, 0xf0, 0x11, 0x00


	//----- nvinfo : EIATTR_KPARAM_INFO
	.align		4
.L_45:
        /*00b8*/ 	.byte	0x04, 0x17
        /*00ba*/ 	.short	(.L_47 - .L_46)
.L_46:
        /*00bc*/ 	.word	0x00000000
        /*00c0*/ 	.short	0x0001
        /*00c2*/ 	.short	0x0004
        /*00c4*/ 	.byte	0x00, 0xf0, 0x11, 0x00


	//----- nvinfo : EIATTR_KPARAM_INFO
	.align		4
.L_47:
        /*00c8*/ 	.byte	0x04, 0x17
        /*00ca*/ 	.short	(.L_49 - .L_48)
.L_48:
        /*00cc*/ 	.word	0x00000000
        /*00d0*/ 	.short	0x0000
        /*00d2*/ 	.short	0x0000
        /*00d4*/ 	.byte	0x00, 0xf0, 0x11, 0x00


	//----- nvinfo : EIATTR_SPARSE_MMA_MASK
	.align		4
.L_49:
        /*00d8*/ 	.byte	0x03, 0x50
        /*00da*/ 	.short	0x0000


	//----- nvinfo : EIATTR_MAXREG_COUNT
	.align		4
        /*00dc*/ 	.byte	0x03, 0x1b
        /*00de*/ 	.short	0x00ff


	//----- nvinfo : EIATTR_MERCURY_ISA_VERSION
	.align		4
        /*00e0*/ 	.byte	0x03, 0x5f
        /*00e2*/ 	.short	0x0101


	//----- nvinfo : EIATTR_INT_WARP_WIDE_INSTR_OFFSETS
	.align		4
        /*00e4*/ 	.byte	0x04, 0x31
        /*00e6*/ 	.short	(.L_51 - .L_50)


	//   ....[0]....
.L_50:
        /*00e8*/ 	.word	0x00002cb0


	//   ....[1]....
        /*00ec*/ 	.word	0x00002cd0


	//----- nvinfo : EIATTR_VRC_CTA_INIT_COUNT
	.align		4
.L_51:
        /*00f0*/ 	.byte	0x02, 0x4a
	.zero		1
	.zero		1


	//----- nvinfo : EIATTR_EXIT_INSTR_OFFSETS
	.align		4
        /*00f4*/ 	.byte	0x04, 0x1c
        /*00f6*/ 	.short	(.L_53 - .L_52)


	//   ....[0]....
.L_52:
        /*00f8*/ 	.word	0x000000a0


	//   ....[1]....
        /*00fc*/ 	.word	0x00002d20


	//----- nvinfo : EIATTR_CRS_STACK_SIZE
	.align		4
.L_53:
        /*0100*/ 	.byte	0x04, 0x1e
        /*0102*/ 	.short	(.L_55 - .L_54)
.L_54:
        /*0104*/ 	.word	0x00000000


	//----- nvinfo : EIATTR_CBANK_PARAM_SIZE
	.align		4
.L_55:
        /*0108*/ 	.byte	0x03, 0x19
        /*010a*/ 	.short	0x0040


	//----- nvinfo : EIATTR_PARAM_CBANK
	.align		4
        /*010c*/ 	.byte	0x04, 0x0a
        /*010e*/ 	.short	(.L_57 - .L_56)
	.align		4
.L_56:
        /*0110*/ 	.word	index@(.nv.constant0._Z11ray_tracingfffffffffilPfPi)
        /*0114*/ 	.short	0x0380
        /*0116*/ 	.short	0x0040


	//----- nvinfo : EIATTR_SW_WAR
	.align		4
.L_57:
        /*0118*/ 	.byte	0x04, 0x36
        /*011a*/ 	.short	(.L_59 - .L_58)
.L_58:
        /*011c*/ 	.word	0x00000008
.L_59:


//--------------------- .nv.callgraph             --------------------------
	.section	.nv.callgraph,"",@"SHT_CUDA_CALLGRAPH"
	.align	4
	.sectionentsize	8
	.align		4
        /*0000*/ 	.word	0x00000000
	.align		4
        /*0004*/ 	.word	0xffffffff
	.align		4
        /*0008*/ 	.word	0x00000000
	.align		4
        /*000c*/ 	.word	0xfffffffe
	.align		4
        /*0010*/ 	.word	0x00000000
	.align		4
        /*0014*/ 	.word	0xfffffffd
	.align		4
        /*0018*/ 	.word	0x00000000
	.align		4
        /*001c*/ 	.word	0xfffffffc


//--------------------- .nv.constant4             --------------------------
	.section	.nv.constant4,"a",@progbits
	.align	8
	.align		8
.nv.constant4:
        /*0000*/ 	.dword	precalc_xorwow_matrix
	.align		8
        /*0008*/ 	.dword	precalc_xorwow_offset_matrix
	.align		8
        /*0010*/ 	.dword	mrg32k3aM1
	.align		8
        /*0018*/ 	.dword	mrg32k3aM2
	.align		8
        /*0020*/ 	.dword	mrg32k3aM1SubSeq
	.align		8
        /*0028*/ 	.dword	mrg32k3aM2SubSeq
	.align		8
        /*0030*/ 	.dword	mrg32k3aM1Seq
	.align		8
        /*0038*/ 	.dword	mrg32k3aM2Seq
	.align		8
        /*0040*/ 	.dword	__cudart_i2opi_f


//--------------------- .nv.constant3             --------------------------
	.section	.nv.constant3,"a",@progbits
	.align	8
.nv.constant3:
	.type		__cr_lgamma_table,@object
	.size		__cr_lgamma_table,(.L_8 - __cr_lgamma_table)
__cr_lgamma_table:
        /*0000*/ 	.byte	0x00, 0x00, 0x00, 0x00, 0x00, 0x00, 0x00, 0x00, 0x00, 0x00, 0x00, 0x00, 0x00, 0x00, 0x00, 0x00
        /*0010*/ 	.byte	0xef, 0x39, 0xfa, 0xfe, 0x42, 0x2e, 0xe6, 0x3f, 0x02, 0x20, 0x2a, 0xfa, 0x0b, 0xab, 0xfc, 0x3f
        /*0020*/ 	.byte	0xf9, 0x2c, 0x92, 0x7c, 0xa7, 0x6c, 0x09, 0x40, 0xc9, 0x79, 0x44, 0x3c, 0x64, 0x26, 0x13, 0x40
        /*0030*/ 	.byte	0xca, 0x01, 0xcf, 0x3a, 0x27, 0x51, 0x1a, 0x40, 0x30, 0xcc, 0x2d, 0xf3, 0xe1, 0x0c, 0x21, 0x40
        /*0040*/ 	.byte	0x0d, 0xb7, 0xfc, 0x82, 0x8e, 0x35, 0x25, 0x40
.L_8:


//--------------------- .text._Z11ray_tracingfffffffffilPfPi --------------------------
	.section	.text._Z11ray_tracingfffffffffilPfPi,"ax",@progbits
	.align	128
        .global         _Z11ray_tracingfffffffffilPfPi
        .type           _Z11ray_tracingfffffffffilPfPi,@function
        .size           _Z11ray_tracingfffffffffilPfPi,(.L_x_57 - _Z11ray_tracingfffffffffilPfPi)
        .other          _Z11ray_tracingfffffffffilPfPi,@"STO_CUDA_ENTRY STV_DEFAULT"
_Z11ray_tracingfffffffffilPfPi:
.text._Z11ray_tracingfffffffffilPfPi:
[----:B------:R-:W0:Y:S01]  /*0000*/  LDC R1, c[0x0][0x37c] ;  /* 0x0000df00ff017b82 */ /* 0x000e220000000800 */
[----:B------:R-:W1:Y:S07]  /*0010*/  S2R R4, SR_TID.X ;  /* 0x0000000000047919 */ /* 0x000e6e0000002100 */
[----:B------:R-:W1:Y:S01]  /*0020*/  S2UR UR4, SR_CTAID.X ;  /* 0x00000000000479c3 */ /* 0x000e620000002500 */
[----:B------:R-:W2:Y:S01]  /*0030*/  LDCU.64 UR6, c[0x0][0x3a8] ;  /* 0x00007500ff0677ac */ /* 0x000ea20008000a00 */
[----:B0-----:R-:W-:-:S06]  /*0040*/  VIADD R1, R1, 0xffffffb0 ;  /* 0xffffffb001017836 */ /* 0x001fcc0000000000 */
[----:B------:R-:W1:Y:S02]  /*0050*/  LDC R5, c[0x0][0x360] ;  /* 0x0000d800ff057b82 */ /* 0x000e640000000800 */
[----:B-1----:R-:W-:-:S05]  /*0060*/  IMAD R4, R5, UR4, R4 ;  /* 0x0000000405047c24 */ /* 0x002fca000f8e0204 */
[----:B--2---:R-:W-:Y:S02]  /*0070*/  ISETP.GE.U32.AND P0, PT, R4, UR6, PT ;  /* 0x0000000604007c0c */ /* 0x004fe4000bf06070 */
[----:B------:R-:W-:-:S04]  /*0080*/  SHF.R.S32.HI R0, RZ, 0x1f, R4 ;  /* 0x0000001fff007819 */ /* 0x000fc80000011404 */
[----:B------:R-:W-:-:S13]  /*0090*/  ISETP.GE.AND.EX P0, PT, R0, UR7, PT, P0 ;  /* 0x0000000700007c0c */ /* 0x000fda000bf06300 */
[----:B------:R-:W-:Y:S05]  /*00a0*/  @P0 EXIT ;  /* 0x000000000000094d */ /* 0x000fea0003800000 */
[----:B------:R-:W0:Y:S01]  /*00b0*/  LDCU UR4, c[0x0][0x370] ;  /* 0x00006e00ff0477ac */ /* 0x000e220008000800 */
[----:B------:R-:W-:Y:S02]  /*00c0*/  VIADD R14, R1, 0x20 ;  /* 0x00000020010e7836 */ /* 0x000fe40000000000 */
[----:B0-----:R-:W-:-:S05]  /*00d0*/  IMAD R5, R5, UR4, RZ ;  /* 0x0000000405057c24 */ /* 0x001fca000f8e02ff */
[----:B------:R-:W-:-:S04]  /*00e0*/  SHF.R.S32.HI R8, RZ, 0x1f, R5 ;  /* 0x0000001fff087819 */ /* 0x000fc80000011405 */
[----:B------:R-:W-:-:S04]  /*00f0*/  LOP3.LUT R2, R8, UR7, RZ, 0xfc, !PT ;  /* 0x0000000708027c12 */ /* 0x000fc8000f8efcff */
[----:B------:R-:W-:-:S13]  /*0100*/  ISETP.NE.U32.AND P0, PT, R2, RZ, PT ;  /* 0x000000ff0200720c */ /* 0x000fda0003f05070 */
[----:B------:R-:W-:Y:S05]  /*0110*/  @P0 BRA `(.L_x_0) ;  /* 0x00000000005c0947 */ /* 0x000fea0003800000 */
[----:B------:R-:W0:Y:S01]  /*0120*/  I2F.U32.RP R6, R5 ;  /* 0x0000000500067306 */ /* 0x000e220000209000 */
[----:B------:R-:W-:Y:S01]  /*0130*/  IMAD.MOV R7, RZ, RZ, -R5 ;  /* 0x000000ffff077224 */ /* 0x000fe200078e0a05 */
[----:B------:R-:W-:Y:S01]  /*0140*/  ISETP.NE.U32.AND P2, PT, R5, RZ, PT ;  /* 0x000000ff0500720c */ /* 0x000fe20003f45070 */
[----:B------:R-:W-:-:S05]  /*0150*/  IMAD.MOV.U32 R9, RZ, RZ, RZ ;  /* 0x000000ffff097224 */ /* 0x000fca00078e00ff */
[----:B0-----:R-:W0:Y:S02]  /*0160*/  MUFU.RCP R6, R6 ;  /* 0x0000000600067308 */ /* 0x001e240000001000 */
[----:B0-----:R-:W-:-:S06]  /*0170*/  VIADD R2, R6, 0xffffffe ;  /* 0x0ffffffe06027836 */ /* 0x001fcc0000000000 */
[----:B------:R0:W1:Y:S02]  /*0180*/  F2I.FTZ.U32.TRUNC.NTZ R3, R2 ;  /* 0x0000000200037305 */ /* 0x000064000021f000 */
[----:B0-----:R-:W-:Y:S02]  /*0190*/  IMAD.MOV.U32 R2, RZ, RZ, RZ ;  /* 0x000000ffff027224 */ /* 0x001fe400078e00ff */
[----:B-1----:R-:W-:-:S04]  /*01a0*/  IMAD R7, R7, R3, RZ ;  /* 0x0000000307077224 */ /* 0x002fc800078e02ff */
[----:B------:R-:W-:-:S04]  /*01b0*/  IMAD.HI.U32 R3, R3, R7, R2 ;  /* 0x0000000703037227 */ /* 0x000fc800078e0002 */
[----:B------:R-:W-:Y:S02]  /*01c0*/  HFMA2 R7, -RZ, RZ, 0, 0 ;  /* 0x00000000ff077431 */ /* 0x000fe400000001ff */
[----:B------:R-:W-:-:S04]  /*01d0*/  IMAD.HI.U32 R8, R3, UR6, RZ ;  /* 0x0000000603087c27 */ /* 0x000fc8000f8e00ff */
[----:B------:R-:W-:-:S04]  /*01e0*/  IMAD.MOV R10, RZ, RZ, -R8 ;  /* 0x000000ffff0a7224 */ /* 0x000fc800078e0a08 */
[----:B------:R-:W-:-:S05]  /*01f0*/  IMAD R10, R5, R10, UR6 ;  /* 0x00000006050a7e24 */ /* 0x000fca000f8e020a */
[----:B------:R-:W-:-:S13]  /*0200*/  ISETP.GE.U32.AND P0, PT, R10, R5, PT ;  /* 0x000000050a00720c */ /* 0x000fda0003f06070 */
[----:B------:R-:W-:Y:S02]  /*0210*/  @P0 IMAD.IADD R10, R10, 0x1, -R5 ;  /* 0x000000010a0a0824 */ /* 0x000fe400078e0a05 */
[----:B------:R-:W-:-:S03]  /*0220*/  @P0 VIADD R8, R8, 0x1 ;  /* 0x0000000108080836 */ /* 0x000fc60000000000 */
[----:B------:R-:W-:-:S13]  /*0230*/  ISETP.GE.U32.AND P1, PT, R10, R5, PT ;  /* 0x000000050a00720c */ /* 0x000fda0003f26070 */
[----:B------:R-:W-:Y:S01]  /*0240*/  @P1 VIADD R8, R8, 0x1 ;  /* 0x0000000108081836 */ /* 0x000fe20000000000 */
[----:B------:R-:W-:-:S05]  /*0250*/  @!P2 LOP3.LUT R8, RZ, R5, RZ, 0x33, !PT ;  /* 0x00000005ff08a212 */ /* 0x000fca00078e33ff */
[----:B------:R-:W-:-:S04]  /*0260*/  IMAD.MOV R2, RZ, RZ, -R8 ;  /* 0x000000ffff027224 */ /* 0x000fc800078e0a08 */
[----:B------:R-:W-:Y:S01]  /*0270*/  IMAD R5, R5, R2, UR6 ;  /* 0x0000000605057e24 */ /* 0x000fe2000f8e0202 */
[----:B------:R-:W-:Y:S06]  /*0280*/  BRA `(.L_x_1) ;  /* 0x00000000002c7947 */ /* 0x000fec0003800000 */
.L_x_0:
[----:B------:R-:W-:-:S07]  /*0290*/  MOV R10, 0x2b0 ;  /* 0x000002b0000a7802 */ /* 0x000fce0000000f00 */
[----:B------:R-:W-:Y:S05]  /*02a0*/  CALL.REL.NOINC `($__internal_0_$__cuda_sm20_div_s64) ;  /* 0x0000002800a07944 */ /* 0x000fea0003c00000 */
[----:B------:R-:W0:Y:S01]  /*02b0*/  LDC.64 R2, c[0x0][0x3a8] ;  /* 0x0000ea00ff027b82 */ /* 0x000e220000000a00 */
[----:B------:R-:W-:-:S05]  /*02c0*/  IADD3 R10, P0, PT, RZ, -R6, RZ ;  /* 0x80000006ff0a7210 */ /* 0x000fca0007f1e0ff */
[----:B------:R-:W-:-:S04]  /*02d0*/  IMAD.X R12, RZ, RZ, ~R9, P0 ;  /* 0x000000ffff0c7224 */ /* 0x000fc800000e0e09 */
[----:B------:R-:W-:-:S04]  /*02e0*/  IMAD R7, R12, R5, RZ ;  /* 0x000000050c077224 */ /* 0x000fc800078e02ff */
[-C--:B------:R-:W-:Y:S02]  /*02f0*/  IMAD R7, R8, R10.reuse, R7 ;  /* 0x0000000a08077224 */ /* 0x080fe400078e0207 */
[----:B------:R-:W-:Y:S02]  /*0300*/  IMAD.MOV.U32 R8, RZ, RZ, R6 ;  /* 0x000000ffff087224 */ /* 0x000fe400078e0006 */
[----:B0-----:R-:W-:-:S04]  /*0310*/  IMAD.WIDE.U32 R2, R5, R10, R2 ;  /* 0x0000000a05027225 */ /* 0x001fc800078e0002 */
[----:B------:R-:W-:Y:S02]  /*0320*/  IMAD.MOV.U32 R5, RZ, RZ, R2 ;  /* 0x000000ffff057224 */ /* 0x000fe400078e0002 */
[----:B------:R-:W-:-:S07]  /*0330*/  IMAD.IADD R7, R3, 0x1, R7 ;  /* 0x0000000103077824 */ /* 0x000fce00078e0207 */
.L_x_1:
[C---:B------:R-:W-:Y:S01]  /*0340*/  VIADD R2, R4.reuse, 0x75bcd15 ;  /* 0x075bcd1504027836 */ /* 0x040fe20000000000 */
[----:B------:R-:W-:Y:S01]  /*0350*/  ISETP.GT.AND P0, PT, R4, -0x75bcd16, PT ;  /* 0xf8a432ea0400780c */ /* 0x000fe20003f04270 */
[----:B------:R-:W-:Y:S01]  /*0360*/  IMAD.MOV.U32 R3, RZ, RZ, -0x266e14b1 ;  /* 0xd991eb4fff037424 */ /* 0x000fe200078e00ff */
[----:B------:R-:W0:Y:S02]  /*0370*/  LDCU.64 UR6, c[0x0][0x358] ;  /* 0x00006b00ff0677ac */ /* 0x000e240008000a00 */
[----:B------:R-:W-:Y:S02]  /*0380*/  LOP3.LUT R2, R2, 0xaad26b49, RZ, 0x3c, !PT ;  /* 0xaad26b4902027812 */ /* 0x000fe400078e3cff */
[----:B------:R-:W-:Y:S02]  /*0390*/  SEL R3, R3, 0x8bf16996, P0 ;  /* 0x8bf1699603037807 */ /* 0x000fe40000000000 */
[----:B------:R-:W-:Y:S01]  /*03a0*/  ISETP.GT.U32.AND P0, PT, R5, R4, PT ;  /* 0x000000040500720c */ /* 0x000fe20003f04070 */
[----:B------:R-:W-:Y:S01]  /*03b0*/  IMAD R2, R2, 0x4182bed5, RZ ;  /* 0x4182bed502027824 */ /* 0x000fe200078e02ff */
[C---:B------:R-:W-:Y:S01]  /*03c0*/  LOP3.LUT R12, R3.reuse, 0x5491333, RZ, 0x3c, !PT ;  /* 0x05491333030c7812 */ /* 0x040fe200078e3cff */
[----:B------:R-:W-:Y:S01]  /*03d0*/  VIADD R11, R3, 0x1f123bb5 ;  /* 0x1f123bb5030b7836 */ /* 0x000fe20000000000 */
[----:B------:R-:W-:Y:S01]  /*03e0*/  ISETP.GT.AND.EX P0, PT, R7, R0, PT, P0 ;  /* 0x000000000700720c */ /* 0x000fe20003f04300 */
[C---:B------:R-:W-:Y:S01]  /*03f0*/  VIADD R5, R2.reuse, 0x75bcd15 ;  /* 0x075bcd1502057836 */ /* 0x040fe20000000000 */
[----:B------:R-:W-:-:S02]  /*0400*/  LOP3.LUT R10, R2, 0x159a55e5, RZ, 0x3c, !PT ;  /* 0x159a55e5020a7812 */ /* 0x000fc400078e3cff */
[----:B------:R-:W-:Y:S02]  /*0410*/  CS2R R6, SRZ ;  /* 0x0000000000067805 */ /* 0x000fe4000001ff00 */
[----:B------:R-:W-:Y:S02]  /*0420*/  IADD3 R13, PT, PT, R2, 0x583f19, RZ ;  /* 0x00583f19020d7810 */ /* 0x000fe40007ffe0ff */
[----:B------:R-:W-:Y:S01]  /*0430*/  SEL R0, RZ, 0x1, !P0 ;  /* 0x00000001ff007807 */ /* 0x000fe20004000000 */
[----:B------:R-:W-:Y:S01]  /*0440*/  STL.64 [R1+0x28], R10 ;  /* 0x0000280a01007387 */ /* 0x000fe20000100a00 */
[----:B------:R-:W-:Y:S02]  /*0450*/  IADD3 R4, PT, PT, R3, 0x64f0c9, R2 ;  /* 0x0064f0c903047810 */ /* 0x000fe40007ffe002 */
[----:B------:R-:W-:Y:S02]  /*0460*/  CS2R R2, SRZ ;  /* 0x0000000000027805 */ /* 0x000fe4000001ff00 */
[----:B------:R-:W-:Y:S01]  /*0470*/  IADD3 R0, P0, PT, R8, R0, RZ ;  /* 0x0000000008007210 */ /* 0x000fe20007f1e0ff */
[----:B------:R-:W-:Y:S04]  /*0480*/  STL.64 [R1+0x30], R12 ;  /* 0x0000300c01007387 */ /* 0x000fe80000100a00 */
[----:B------:R1:W-:Y:S01]  /*0490*/  STL.64 [R1+0x20], R4 ;  /* 0x0000200401007387 */ /* 0x0003e20000100a00 */
[----:B------:R-:W-:Y:S01]  /*04a0*/  IMAD.X R8, RZ, RZ, R9, P0 ;  /* 0x000000ffff087224 */ /* 0x000fe200000e0609 */
[----:B01----:R-:W-:-:S07]  /*04b0*/  CS2R R4, SRZ ;  /* 0x0000000000047805 */ /* 0x003fce000001ff00 */
.L_x_3:
[----:B------:R-:W-:-:S06]  /*04c0*/  IMAD R9, R7, 0x4, R14 ;  /* 0x0000000407097824 */ /* 0x000fcc00078e020e */
[----:B------:R-:W5:Y:S01]  /*04d0*/  LDL R9, [R9+0x4] ;  /* 0x0000040009097983 */ /* 0x000f620000100800 */
[----:B------:R-:W-:Y:S01]  /*04e0*/  IMAD.SHL.U32 R12, R7, 0x20, RZ ;  /* 0x00000020070c7824 */ /* 0x000fe200078e00ff */
[----:B------:R-:W-:-:S06]  /*04f0*/  UMOV UR4, URZ ;  /* 0x000000ff00047c82 */ /* 0x000fcc0008000000 */
.L_x_2:
[----:B------:R-:W0:Y:S01]  /*0500*/  LDC.64 R10, c[0x4][RZ] ;  /* 0x01000000ff0a7b82 */ /* 0x000e220000000a00 */
[----:B-----5:R-:W-:Y:S01]  /*0510*/  SHF.R.U32.HI R21, RZ, UR4, R9 ;  /* 0x00000004ff157c19 */ /* 0x020fe20008011609 */
[----:B------:R-:W-:-:S03]  /*0520*/  VIADD R13, R12, UR4 ;  /* 0x000000040c0d7c36 */ /* 0x000fc60008000000 */
[----:B------:R-:W-:Y:S01]  /*0530*/  LOP3.LUT R15, R21, 0x1, RZ, 0xc0, !PT ;  /* 0x00000001150f7812 */ /* 0x000fe200078ec0ff */
[----:B------:R-:W-:-:S03]  /*0540*/  IMAD R13, R13, 0x5, RZ ;  /* 0x000000050d0d7824 */ /* 0x000fc600078e02ff */
[----:B------:R-:W-:-:S04]  /*0550*/  ISETP.NE.U32.AND P0, PT, R15, 0x1, PT ;  /* 0x000000010f00780c */ /* 0x000fc80003f05070 */
[----:B------:R-:W-:Y:S01]  /*0560*/  R2P PR, R21, 0x7e ;  /* 0x0000007e15007804 */ /* 0x000fe20000000000 */
[----:B0-----:R-:W-:-:S08]  /*0570*/  IMAD.WIDE.U32 R10, R13, 0x4, R10 ;  /* 0x000000040d0a7825 */ /* 0x001fd000078e000a */
[----:B------:R-:W2:Y:S04]  /*0580*/  @!P0 LDG.E R13, desc[UR6][R10.64] ;  /* 0x000000060a0d8981 */ /* 0x000ea8000c1e1900 */
[----:B------:R-:W3:Y:S04]  /*0590*/  @P1 LDG.E R15, desc[UR6][R10.64+0x14] ;  /* 0x000014060a0f1981 */ /* 0x000ee8000c1e1900 */
[----:B------:R-:W4:Y:S04]  /*05a0*/  @P2 LDG.E R17, desc[UR6][R10.64+0x28] ;  /* 0x000028060a112981 */ /* 0x000f28000c1e1900 */
[----:B------:R-:W4:Y:S04]  /*05b0*/  @P3 LDG.E R19, desc[UR6][R10.64+0x3c] ;  /* 0x00003c060a133981 */ /* 0x000f28000c1e1900 */
[----:B------:R-:W4:Y:S04]  /*05c0*/  @!P0 LDG.E R16, desc[UR6][R10.64+0x8] ;  /* 0x000008060a108981 */ /* 0x000f28000c1e1900 */
[----:B------:R-:W4:Y:S04]  /*05d0*/  @!P0 LDG.E R18, desc[UR6][R10.64+0x10] ;  /* 0x000010060a128981 */ /* 0x000f28000c1e1900 */
[----:B------:R-:W4:Y:S04]  /*05e0*/  @P4 LDG.E R23, desc[UR6][R10.64+0x50] ;  /* 0x000050060a174981 */ /* 0x000f28000c1e1900 */
[----:B------:R-:W4:Y:S04]  /*05f0*/  @P1 LDG.E R22, desc[UR6][R10.64+0x24] ;  /* 0x000024060a161981 */ /* 0x000f28000c1e1900 */
[----:B------:R-:W4:Y:S04]  /*0600*/  @P1 LDG.E R20, desc[UR6][R10.64+0x1c] ;  /* 0x00001c060a141981 */ /* 0x000f28000c1e1900 */
[----:B------:R-:W4:Y:S04]  /*0610*/  @P5 LDG.E R25, desc[UR6][R10.64+0x64] ;  /* 0x000064060a195981 */ /* 0x000f28000c1e1900 */
[----:B------:R-:W4:Y:S04]  /*0620*/  @P2 LDG.E R24, desc[UR6][R10.64+0x38] ;  /* 0x000038060a182981 */ /* 0x000f28000c1e1900 */
[----:B------:R-:W4:Y:S01]  /*0630*/  @P6 LDG.E R27, desc[UR6][R10.64+0x78] ;  /* 0x000078060a1b6981 */ /* 0x000f22000c1e1900 */
[----:B--2---:R-:W-:-:S03]  /*0640*/  @!P0 LOP3.LUT R6, R6, R13, RZ, 0x3c, !PT ;  /* 0x0000000d06068212 */ /* 0x004fc600078e3cff */
[----:B------:R-:W2:Y:S01]  /*0650*/  @!P0 LDG.E R13, desc[UR6][R10.64+0x4] ;  /* 0x000004060a0d8981 */ /* 0x000ea2000c1e1900 */
[----:B---3--:R-:W-:-:S03]  /*0660*/  @P1 LOP3.LUT R6, R6, R15, RZ, 0x3c, !PT ;  /* 0x0000000f06061212 */ /* 0x008fc600078e3cff */
[----:B------:R-:W3:Y:S01]  /*0670*/  @!P0 LDG.E R15, desc[UR6][R10.64+0xc] ;  /* 0x00000c060a0f8981 */ /* 0x000ee2000c1e1900 */
[----:B----4-:R-:W-:-:S03]  /*0680*/  @P2 LOP3.LUT R6, R6, R17, RZ, 0x3c, !PT ;  /* 0x0000001106062212 */ /* 0x010fc600078e3cff */
[----:B------:R-:W4:Y:S01]  /*0690*/  @P1 LDG.E R17, desc[UR6][R10.64+0x18] ;  /* 0x000018060a111981 */ /* 0x000f22000c1e1900 */
[----:B------:R-:W-:-:S03]  /*06a0*/  @P3 LOP3.LUT R6, R6, R19, RZ, 0x3c, !PT ;  /* 0x0000001306063212 */ /* 0x000fc600078e3cff */
[----:B------:R-:W4:Y:S01]  /*06b0*/  @P1 LDG.E R19, desc[UR6][R10.64+0x20] ;  /* 0x000020060a131981 */ /* 0x000f22000c1e1900 */
[----:B------:R-:W-:-:S03]  /*06c0*/  @!P0 LOP3.LUT R5, R5, R16, RZ, 0x3c, !PT ;  /* 0x0000001005058212 */ /* 0x000fc600078e3cff */
[----:B------:R-:W4:Y:S01]  /*06d0*/  @P2 LDG.E R16, desc[UR6][R10.64+0x30] ;  /* 0x000030060a102981 */ /* 0x000f22000c1e1900 */
[----:B------:R-:W-:-:S03]  /*06e0*/  @!P0 LOP3.LUT R3, R3, R18, RZ, 0x3c, !PT ;  /* 0x0000001203038212 */ /* 0x000fc600078e3cff */
[----:B------:R-:W4:Y:S01]  /*06f0*/  @P3 LDG.E R18, desc[UR6][R10.64+0x44] ;  /* 0x000044060a123981 */ /* 0x000f22000c1e1900 */
[----:B------:R-:W-:-:S03]  /*0700*/  @P4 LOP3.LUT R6, R6, R23, RZ, 0x3c, !PT ;  /* 0x0000001706064212 */ /* 0x000fc600078e3cff */
        /* <DEDUP_REMOVED lines=9> */
[----:B--2---:R-:W-:-:S03]  /*07a0*/  @!P0 LOP3.LUT R4, R4, R13, RZ, 0x3c, !PT ;  /* 0x0000000d04048212 */ /* 0x004fc600078e3cff */
[----:B------:R-:W2:Y:S01]  /*07b0*/  @P2 LDG.E R13, desc[UR6][R10.64+0x2c] ;  /* 0x00002c060a0d2981 */ /* 0x000ea2000c1e1900 */
[----:B---3--:R-:W-:-:S03]  /*07c0*/  @!P0 LOP3.LUT R2, R2, R15, RZ, 0x3c, !PT ;  /* 0x0000000f02028212 */ /* 0x008fc600078e3cff */
[----:B------:R-:W3:Y:S01]  /*07d0*/  @P2 LDG.E R15, desc[UR6][R10.64+0x34] ;  /* 0x000034060a0f2981 */ /* 0x000ee2000c1e1900 */
[----:B----4-:R-:W-:-:S03]  /*07e0*/  @P1 LOP3.LUT R4, R4, R17, RZ, 0x3c, !PT ;  /* 0x0000001104041212 */ /* 0x010fc600078e3cff */
[----:B------:R-:W4:Y:S01]  /*07f0*/  @P3 LDG.E R17, desc[UR6][R10.64+0x40] ;  /* 0x000040060a113981 */ /* 0x000f22000c1e1900 */
[----:B------:R-:W-:-:S03]  /*0800*/  @P1 LOP3.LUT R2, R2, R19, RZ, 0x3c, !PT ;  /* 0x0000001302021212 */ /* 0x000fc600078e3cff */
[----:B------:R-:W4:Y:S01]  /*0810*/  @P3 LDG.E R19, desc[UR6][R10.64+0x48] ;  /* 0x000048060a133981 */ /* 0x000f22000c1e1900 */
[----:B------:R-:W-:Y:S02]  /*0820*/  LOP3.LUT P0, RZ, R21, 0x80, RZ, 0xc0, !PT ;  /* 0x0000008015ff7812 */ /* 0x000fe4000780c0ff */
[----:B------:R-:W-:Y:S02]  /*0830*/  @P2 LOP3.LUT R5, R5, R16, RZ, 0x3c, !PT ;  /* 0x0000001005052212 */ /* 0x000fe400078e3cff */
[----:B------:R-:W4:Y:S02]  /*0840*/  @P5 LDG.E R16, desc[UR6][R10.64+0x6c] ;  /* 0x00006c060a105981 */ /* 0x000f24000c1e1900 */
[----:B------:R-:W-:Y:S02]  /*0850*/  @P3 LOP3.LUT R5, R5, R18, RZ, 0x3c, !PT ;  /* 0x0000001205053212 */ /* 0x000fe400078e3cff */
[----:B------:R-:W4:Y:S01]  /*0860*/  @P5 LDG.E R18, desc[UR6][R10.64+0x74] ;  /* 0x000074060a125981 */ /* 0x000f22000c1e1900 */
[----:B------:R-:W-:-:S02]  /*0870*/  @P6 LOP3.LUT R6, R6, R27, RZ, 0x3c, !PT ;  /* 0x0000001b06066212 */ /* 0x000fc400078e3cff */
[----:B------:R-:W-:Y:S02]  /*0880*/  @P4 LOP3.LUT R5, R5, R22, RZ, 0x3c, !PT ;  /* 0x0000001605054212 */ /* 0x000fe400078e3cff */
[----:B------:R-:W4:Y:S01]  /*0890*/  @P0 LDG.E R27, desc[UR6][R10.64+0x8c] ;  /* 0x00008c060a1b0981 */ /* 0x000f22000c1e1900 */
[----:B------:R-:W-:-:S03]  /*08a0*/  @P3 LOP3.LUT R3, R3, R20, RZ, 0x3c, !PT ;  /* 0x0000001403033212 */ /* 0x000fc600078e3cff */
[----:B------:R-:W4:Y:S04]  /*08b0*/  @P6 LDG.E R22, desc[UR6][R10.64+0x88] ;  /* 0x000088060a166981 */ /* 0x000f28000c1e1900 */
[----:B------:R-:W4:Y:S01]  /*08c0*/  @P6 LDG.E R20, desc[UR6][R10.64+0x80] ;  /* 0x000080060a146981 */ /* 0x000f22000c1e1900 */
[----:B------:R-:W-:-:S03]  /*08d0*/  @P4 LOP3.LUT R3, R3, R24, RZ, 0x3c, !PT ;  /* 0x0000001803034212 */ /* 0x000fc600078e3cff */
[----:B------:R-:W4:Y:S04]  /*08e0*/  @P0 LDG.E R26, desc[UR6][R10.64+0x9c] ;  /* 0x00009c060a1a0981 */ /* 0x000f28000c1e1900 */
[----:B------:R-:W4:Y:S01]  /*08f0*/  @P0 LDG.E R24, desc[UR6][R10.64+0x94] ;  /* 0x000094060a180981 */ /* 0x000f22000c1e1900 */
[----:B--2---:R-:W-:-:S03]  /*0900*/  @P2 LOP3.LUT R4, R4, R13, RZ, 0x3c, !PT ;  /* 0x0000000d04042212 */ /* 0x004fc600078e3cff */
[----:B------:R-:W2:Y:S01]  /*0910*/  @P5 LDG.E R13, desc[UR6][R10.64+0x68] ;  /* 0x000068060a0d5981 */ /* 0x000ea2000c1e1900 */
[----:B---3--:R-:W-:-:S03]  /*0920*/  @P2 LOP3.LUT R2, R2, R15, RZ, 0x3c, !PT ;  /* 0x0000000f02022212 */ /* 0x008fc600078e3cff */
[----:B------:R-:W3:Y:S01]  /*0930*/  @P5 LDG.E R15, desc[UR6][R10.64+0x70] ;  /* 0x000070060a0f5981 */ /* 0x000ee2000c1e1900 */
[----:B----4-:R-:W-:-:S03]  /*0940*/  @P3 LOP3.LUT R4, R4, R17, RZ, 0x3c, !PT ;  /* 0x0000001104043212 */ /* 0x010fc600078e3cff */
[----:B------:R-:W4:Y:S01]  /*0950*/  @P6 LDG.E R17, desc[UR6][R10.64+0x7c] ;  /* 0x00007c060a116981 */ /* 0x000f22000c1e1900 */
[----:B------:R-:W-:-:S03]  /*0960*/  @P3 LOP3.LUT R2, R2, R19, RZ, 0x3c, !PT ;  /* 0x0000001302023212 */ /* 0x000fc600078e3cff */
[----:B------:R-:W4:Y:S01]  /*0970*/  @P6 LDG.E R19, desc[UR6][R10.64+0x84] ;  /* 0x000084060a136981 */ /* 0x000f22000c1e1900 */
[----:B------:R-:W-:Y:S02]  /*0980*/  @P4 LOP3.LUT R4, R4, R23, RZ, 0x3c, !PT ;  /* 0x0000001704044212 */ /* 0x000fe400078e3cff */
[----:B------:R-:W-:Y:S01]  /*0990*/  @P4 LOP3.LUT R2, R2, R25, RZ, 0x3c, !PT ;  /* 0x0000001902024212 */ /* 0x000fe200078e3cff */
[----:B------:R-:W4:Y:S04]  /*09a0*/  @P0 LDG.E R23, desc[UR6][R10.64+0x90] ;  /* 0x000090060a170981 */ /* 0x000f28000c1e1900 */
[----:B------:R-:W4:Y:S01]  /*09b0*/  @P0 LDG.E R25, desc[UR6][R10.64+0x98] ;  /* 0x000098060a190981 */ /* 0x000f22000c1e1900 */
[----:B------:R-:W-:Y:S02]  /*09c0*/  @P5 LOP3.LUT R5, R5, R16, RZ, 0x3c, !PT ;  /* 0x0000001005055212 */ /* 0x000fe400078e3cff */
[----:B------:R-:W-:-:S02]  /*09d0*/  @P5 LOP3.LUT R3, R3, R18, RZ, 0x3c, !PT ;  /* 0x0000001203035212 */ /* 0x000fc400078e3cff */
[----:B------:R-:W-:Y:S02]  /*09e0*/  @P0 LOP3.LUT R6, R6, R27, RZ, 0x3c, !PT ;  /* 0x0000001b06060212 */ /* 0x000fe400078e3cff */
[----:B------:R-:W-:Y:S02]  /*09f0*/  @P6 LOP3.LUT R3, R3, R22, RZ, 0x3c, !PT ;  /* 0x0000001603036212 */ /* 0x000fe400078e3cff */
[----:B------:R-:W-:Y:S02]  /*0a00*/  @P6 LOP3.LUT R5, R5, R20, RZ, 0x3c, !PT ;  /* 0x0000001405056212 */ /* 0x000fe400078e3cff */
[----:B------:R-:W-:Y:S02]  /*0a10*/  @P0 LOP3.LUT R3, R3, R26, RZ, 0x3c, !PT ;  /* 0x0000001a03030212 */ /* 0x000fe400078e3cff */
[----:B------:R-:W-:Y:S02]  /*0a20*/  @P0 LOP3.LUT R5, R5, R24, RZ, 0x3c, !PT ;  /* 0x0000001805050212 */ /* 0x000fe400078e3cff */
[----:B--2---:R-:W-:-:S02]  /*0a30*/  @P5 LOP3.LUT R4, R4, R13, RZ, 0x3c, !PT ;  /* 0x0000000d04045212 */ /* 0x004fc400078e3cff */
[----:B---3--:R-:W-:Y:S02]  /*0a40*/  @P5 LOP3.LUT R2, R2, R15, RZ, 0x3c, !PT ;  /* 0x0000000f02025212 */ /* 0x008fe400078e3cff */
[----:B----4-:R-:W-:Y:S02]  /*0a50*/  @P6 LOP3.LUT R4, R4, R17, RZ, 0x3c, !PT ;  /* 0x0000001104046212 */ /* 0x010fe400078e3cff */
[----:B------:R-:W-:Y:S02]  /*0a60*/  @P6 LOP3.LUT R2, R2, R19, RZ, 0x3c, !PT ;  /* 0x0000001302026212 */ /* 0x000fe400078e3cff */
[----:B------:R-:W-:Y:S02]  /*0a70*/  @P0 LOP3.LUT R4, R4, R23, RZ, 0x3c, !PT ;  /* 0x0000001704040212 */ /* 0x000fe400078e3cff */
[----:B------:R-:W-:Y:S02]  /*0a80*/  @P0 LOP3.LUT R2, R2, R25, RZ, 0x3c, !PT ;  /* 0x0000001902020212 */ /* 0x000fe400078e3cff */
[----:B------:R-:W-:-:S13]  /*0a90*/  R2P PR, R21.B1, 0x7f ;  /* 0x0000007f15007804 */ /* 0x000fda0000001000 */
[----:B------:R-:W2:Y:S04]  /*0aa0*/  @P0 LDG.E R15, desc[UR6][R10.64+0xa0] ;  /* 0x0000a0060a0f0981 */ /* 0x000ea8000c1e1900 */
[----:B------:R-:W3:Y:S04]  /*0ab0*/  @P1 LDG.E R23, desc[UR6][R10.64+0xb4] ;  /* 0x0000b4060a171981 */ /* 0x000ee8000c1e1900 */
[----:B------:R-:W4:Y:S04]  /*0ac0*/  @P2 LDG.E R25, desc[UR6][R10.64+0xc8] ;  /* 0x0000c8060a192981 */ /* 0x000f28000c1e1900 */
        /* <DEDUP_REMOVED lines=10> */
[----:B------:R-:W4:Y:S01]  /*0b70*/  @P3 LDG.E R26, desc[UR6][R10.64+0xec] ;  /* 0x0000ec060a1a3981 */ /* 0x000f22000c1e1900 */
[----:B--2---:R-:W-:-:S03]  /*0b80*/  @P0 LOP3.LUT R6, R6, R15, RZ, 0x3c, !PT ;  /* 0x0000000f06060212 */ /* 0x004fc600078e3cff */
[----:B------:R-:W2:Y:S01]  /*0b90*/  @P1 LDG.E R15, desc[UR6][R10.64+0xc0] ;  /* 0x0000c0060a0f1981 */ /* 0x000ea2000c1e1900 */
[----:B---3--:R-:W-:-:S03]  /*0ba0*/  @P1 LOP3.LUT R6, R6, R23, RZ, 0x3c, !PT ;  /* 0x0000001706061212 */ /* 0x008fc600078e3cff */
[----:B------:R-:W3:Y:S01]  /*0bb0*/  @P3 LDG.E R23, desc[UR6][R10.64+0xe8] ;  /* 0x0000e8060a173981 */ /* 0x000ee2000c1e1900 */
[----:B----4-:R-:W-:-:S04]  /*0bc0*/  @P2 LOP3.LUT R6, R6, R25, RZ, 0x3c, !PT ;  /* 0x0000001906062212 */ /* 0x010fc800078e3cff */
[----:B------:R-:W-:Y:S02]  /*0bd0*/  @P3 LOP3.LUT R6, R6, R27, RZ, 0x3c, !PT ;  /* 0x0000001b06063212 */ /* 0x000fe400078e3cff */
[----:B------:R-:W-:Y:S02]  /*0be0*/  @P0 LOP3.LUT R4, R4, R17, RZ, 0x3c, !PT ;  /* 0x0000001104040212 */ /* 0x000fe400078e3cff */
[----:B------:R-:W4:Y:S01]  /*0bf0*/  @P2 LDG.E R17, desc[UR6][R10.64+0xcc] ;  /* 0x0000cc060a112981 */ /* 0x000f22000c1e1900 */
[----:B------:R-:W-:-:S03]  /*0c00*/  @P0 LOP3.LUT R5, R5, R18, RZ, 0x3c, !PT ;  /* 0x0000001205050212 */ /* 0x000fc600078e3cff */
[----:B------:R-:W3:Y:S01]  /*0c10*/  @P1 LDG.E R18, desc[UR6][R10.64+0xc4] ;  /* 0x0000c4060a121981 */ /* 0x000ee2000c1e1900 */
[----:B------:R-:W-:-:S03]  /*0c20*/  @P0 LOP3.LUT R2, R2, R19, RZ, 0x3c, !PT ;  /* 0x0000001302020212 */ /* 0x000fc600078e3cff */
[----:B------:R-:W3:Y:S01]  /*0c30*/  @P2 LDG.E R19, desc[UR6][R10.64+0xd4] ;  /* 0x0000d4060a132981 */ /* 0x000ee2000c1e1900 */
[----:B------:R-:W-:Y:S02]  /*0c40*/  @P0 LOP3.LUT R3, R3, R20, RZ, 0x3c, !PT ;  /* 0x0000001403030212 */ /* 0x000fe400078e3cff */
[----:B------:R-:W-:Y:S01]  /*0c50*/  LOP3.LUT P0, RZ, R21, 0x8000, RZ, 0xc0, !PT ;  /* 0x0000800015ff7812 */ /* 0x000fe2000780c0ff */
[----:B------:R-:W3:Y:S01]  /*0c60*/  @P2 LDG.E R20, desc[UR6][R10.64+0xd0] ;  /* 0x0000d0060a142981 */ /* 0x000ee2000c1e1900 */
[----:B------:R-:W-:-:S03]  /*0c70*/  @P4 LOP3.LUT R6, R6, R29, RZ, 0x3c, !PT ;  /* 0x0000001d06064212 */ /* 0x000fc600078e3cff */
        /* <DEDUP_REMOVED lines=8> */
[----:B------:R-:W3:Y:S04]  /*0d00*/  @P0 LDG.E R25, desc[UR6][R10.64+0x12c] ;  /* 0x00012c060a190981 */ /* 0x000ee8000c1e1900 */
[----:B------:R-:W3:Y:S04]  /*0d10*/  @P4 LDG.E R16, desc[UR6][R10.64+0xf8] ;  /* 0x0000f8060a104981 */ /* 0x000ee8000c1e1900 */
[----:B------:R-:W3:Y:S01]  /*0d20*/  @P0 LDG.E R28, desc[UR6][R10.64+0x13c] ;  /* 0x00013c060a1c0981 */ /* 0x000ee2000c1e1900 */
[----:B--2---:R-:W-:-:S03]  /*0d30*/  @P1 LOP3.LUT R2, R2, R15, RZ, 0x3c, !PT ;  /* 0x0000000f02021212 */ /* 0x004fc600078e3cff */
[----:B------:R-:W2:Y:S01]  /*0d40*/  @P4 LDG.E R15, desc[UR6][R10.64+0xfc] ;  /* 0x0000fc060a0f4981 */ /* 0x000ea2000c1e1900 */
[----:B----4-:R-:W-:-:S03]  /*0d50*/  @P2 LOP3.LUT R4, R4, R17, RZ, 0x3c, !PT ;  /* 0x0000001104042212 */ /* 0x010fc600078e3cff */
[----:B------:R-:W4:Y:S01]  /*0d60*/  @P5 LDG.E R17, desc[UR6][R10.64+0x108] ;  /* 0x000108060a115981 */ /* 0x000f22000c1e1900 */
[----:B---3--:R-:W-:-:S03]  /*0d70*/  @P1 LOP3.LUT R3, R3, R18, RZ, 0x3c, !PT ;  /* 0x0000001203031212 */ /* 0x008fc600078e3cff */
        /* <DEDUP_REMOVED lines=9> */
[----:B------:R-:W-:Y:S02]  /*0e10*/  @P3 LOP3.LUT R5, R5, R24, RZ, 0x3c, !PT ;  /* 0x0000001805053212 */ /* 0x000fe400078e3cff */
[----:B------:R-:W-:Y:S01]  /*0e20*/  @P3 LOP3.LUT R3, R3, R26, RZ, 0x3c, !PT ;  /* 0x0000001a03033212 */ /* 0x000fe200078e3cff */
[----:B------:R-:W3:Y:S01]  /*0e30*/  @P6 LDG.E R24, desc[UR6][R10.64+0x120] ;  /* 0x000120060a186981 */ /* 0x000ee2000c1e1900 */
[----:B------:R-:W-:-:S03]  /*0e40*/  @P4 LOP3.LUT R4, R4, R13, RZ, 0x3c, !PT ;  /* 0x0000000d04044212 */ /* 0x000fc600078e3cff */
[----:B------:R-:W3:Y:S01]  /*0e50*/  @P6 LDG.E R13, desc[UR6][R10.64+0x124] ;  /* 0x000124060a0d6981 */ /* 0x000ee2000c1e1900 */
[----:B------:R-:W-:-:S03]  /*0e60*/  @P0 LOP3.LUT R6, R6, R25, RZ, 0x3c, !PT ;  /* 0x0000001906060212 */ /* 0x000fc600078e3cff */
[----:B------:R-:W3:Y:S01]  /*0e70*/  @P6 LDG.E R26, desc[UR6][R10.64+0x128] ;  /* 0x000128060a1a6981 */ /* 0x000ee2000c1e1900 */
[----:B------:R-:W-:Y:S02]  /*0e80*/  @P3 LOP3.LUT R2, R2, R23, RZ, 0x3c, !PT ;  /* 0x0000001702023212 */ /* 0x000fe400078e3cff */
[----:B------:R-:W-:Y:S01]  /*0e90*/  @P4 LOP3.LUT R5, R5, R16, RZ, 0x3c, !PT ;  /* 0x0000001005054212 */ /* 0x000fe200078e3cff */
[----:B------:R-:W3:Y:S04]  /*0ea0*/  @P0 LDG.E R23, desc[UR6][R10.64+0x130] ;  /* 0x000130060a170981 */ /* 0x000ee8000c1e1900 */
[----:B------:R-:W3:Y:S04]  /*0eb0*/  @P0 LDG.E R16, desc[UR6][R10.64+0x134] ;  /* 0x000134060a100981 */ /* 0x000ee8000c1e1900 */
[----:B------:R-:W3:Y:S01]  /*0ec0*/  @P0 LDG.E R25, desc[UR6][R10.64+0x138] ;  /* 0x000138060a190981 */ /* 0x000ee2000c1e1900 */
[----:B------:R-:W-:-:S04]  /*0ed0*/  UIADD3 UR4, UPT, UPT, UR4, 0x10, URZ ;  /* 0x0000001004047890 */ /* 0x000fc8000fffe0ff */
[----:B------:R-:W-:Y:S01]  /*0ee0*/  UISETP.NE.AND UP0, UPT, UR4, 0x20, UPT ;  /* 0x000000200400788c */ /* 0x000fe2000bf05270 */
[----:B--2---:R-:W-:Y:S02]  /*0ef0*/  @P4 LOP3.LUT R2, R2, R15, RZ, 0x3c, !PT ;  /* 0x0000000f02024212 */ /* 0x004fe400078e3cff */
[----:B----4-:R-:W-:Y:S02]  /*0f00*/  @P5 LOP3.LUT R4, R4, R17, RZ, 0x3c, !PT ;  /* 0x0000001104045212 */ /* 0x010fe400078e3cff */
[----:B---3--:R-:W-:Y:S02]  /*0f10*/  @P4 LOP3.LUT R3, R3, R18, RZ, 0x3c, !PT ;  /* 0x0000001203034212 */ /* 0x008fe400078e3cff */
[----:B------:R-:W-:Y:S02]  /*0f20*/  @P5 LOP3.LUT R2, R2, R19, RZ, 0x3c, !PT ;  /* 0x0000001302025212 */ /* 0x000fe400078e3cff */
[----:B------:R-:W-:Y:S02]  /*0f30*/  @P5 LOP3.LUT R5, R5, R20, RZ, 0x3c, !PT ;  /* 0x0000001405055212 */ /* 0x000fe400078e3cff */
[----:B------:R-:W-:-:S02]  /*0f40*/  @P6 LOP3.LUT R4, R4, R21, RZ, 0x3c, !PT ;  /* 0x0000001504046212 */ /* 0x000fc400078e3cff */
[----:B------:R-:W-:Y:S02]  /*0f50*/  @P5 LOP3.LUT R3, R3, R22, RZ, 0x3c, !PT ;  /* 0x0000001603035212 */ /* 0x000fe400078e3cff */
[----:B------:R-:W-:Y:S02]  /*0f60*/  @P6 LOP3.LUT R5, R5, R24, RZ, 0x3c, !PT ;  /* 0x0000001805056212 */ /* 0x000fe400078e3cff */
[----:B------:R-:W-:Y:S02]  /*0f70*/  @P6 LOP3.LUT R2, R2, R13, RZ, 0x3c, !PT ;  /* 0x0000000d02026212 */ /* 0x000fe400078e3cff */
[----:B------:R-:W-:Y:S02]  /*0f80*/  @P6 LOP3.LUT R3, R3, R26, RZ, 0x3c, !PT ;  /* 0x0000001a03036212 */ /* 0x000fe400078e3cff */
[----:B------:R-:W-:Y:S02]  /*0f90*/  @P0 LOP3.LUT R4, R4, R23, RZ, 0x3c, !PT ;  /* 0x0000001704040212 */ /* 0x000fe400078e3cff */
[----:B------:R-:W-:-:S02]  /*0fa0*/  @P0 LOP3.LUT R3, R3, R28, RZ, 0x3c, !PT ;  /* 0x0000001c03030212 */ /* 0x000fc400078e3cff */
[----:B------:R-:W-:Y:S02]  /*0fb0*/  @P0 LOP3.LUT R5, R5, R16, RZ, 0x3c, !PT ;  /* 0x0000001005050212 */ /* 0x000fe400078e3cff */
[----:B------:R-:W-:Y:S01]  /*0fc0*/  @P0 LOP3.LUT R2, R2, R25, RZ, 0x3c, !PT ;  /* 0x0000001902020212 */ /* 0x000fe200078e3cff */
[----:B------:R-:W-:Y:S06]  /*0fd0*/  BRA.U UP0, `(.L_x_2) ;  /* 0xfffffff500487547 */ /* 0x000fec000b83ffff */
[----:B------:R-:W-:-:S05]  /*0fe0*/  VIADD R7, R7, 0x1 ;  /* 0x0000000107077836 */ /* 0x000fca0000000000 */
[----:B------:R-:W-:-:S13]  /*0ff0*/  ISETP.NE.AND P0, PT, R7, 0x5, PT ;  /* 0x000000050700780c */ /* 0x000fda0003f05270 */
[----:B------:R-:W-:Y:S05]  /*1000*/  @P0 BRA `(.L_x_3) ;  /* 0xfffffff4002c0947 */ /* 0x000fea000383ffff */
[----:B------:R0:W-:Y:S01]  /*1010*/  STL.64 [R1+0x28], R4 ;  /* 0x0000280401007387 */ /* 0x0001e20000100a00 */
[----:B------:R-:W-:Y:S01]  /*1020*/  ISETP.GE.U32.AND P0, PT, R0, 0x1, PT ;  /* 0x000000010000780c */ /* 0x000fe20003f06070 */
[----:B------:R-:W-:Y:S01]  /*1030*/  BSSY B0, `(.L_x_4) ;  /* 0x00001c6000007945 */ /* 0x000fe20003800000 */
[----:B------:R-:W-:Y:S01]  /*1040*/  IMAD.MOV.U32 R9, RZ, RZ, RZ ;  /* 0x000000ffff097224 */ /* 0x000fe200078e00ff */
[----:B------:R0:W-:Y:S01]  /*1050*/  STL.64 [R1+0x30], R2 ;  /* 0x0000300201007387 */ /* 0x0001e20000100a00 */
[----:B------:R-:W-:-:S03]  /*1060*/  ISETP.GE.AND.EX P0, PT, R8, RZ, PT, P0 ;  /* 0x000000ff0800720c */ /* 0x000fc60003f06300 */
[----:B------:R0:W-:Y:S04]  /*1070*/  STL [R1+0x24], R6 ;  /* 0x0000240601007387 */ /* 0x0001e80000100800 */
[----:B------:R0:W-:Y:S04]  /*1080*/  STL.64 [R1+0x38], RZ ;  /* 0x000038ff01007387 */ /* 0x0001e80000100a00 */
[----:B------:R0:W-:Y:S04]  /*1090*/  STL [R1+0x40], RZ ;  /* 0x000040ff01007387 */ /* 0x0001e80000100800 */
[----:B------:R0:W-:Y:S01]  /*10a0*/  STL.64 [R1+0x48], RZ ;  /* 0x000048ff01007387 */ /* 0x0001e20000100a00 */
[----:B------:R-:W-:Y:S05]  /*10b0*/  @!P0 BRA `(.L_x_5) ;  /* 0x0000001800f48947 */ /* 0x000fea0003800000 */
[----:B------:R-:W1:Y:S01]  /*10c0*/  LDC R27, c[0x0][0x390] ;  /* 0x0000e400ff1b7b82 */ /* 0x000e620000000800 */
[----:B------:R-:W2:Y:S02]  /*10d0*/  LDCU UR4, c[0x0][0x3a4] ;  /* 0x00007480ff0477ac */ /* 0x000ea40008000800 */
[----:B--2---:R-:W-:Y:S01]  /*10e0*/  UIADD3 UR4, UPT, UPT, UR4, -0x1, URZ ;  /* 0xffffffff04047890 */ /* 0x004fe2000fffe0ff */
[----:B-1----:R-:W-:-:S05]  /*10f0*/  FADD R27, R27, R27 ;  /* 0x0000001b1b1b7221 */ /* 0x002fca0000000000 */
[----:B------:R-:W-:Y:S01]  /*1100*/  I2FP.F32.S32 R10, UR4 ;  /* 0x00000004000a7c45 */ /* 0x000fe20008201400 */
[----:B0-----:R-:W0:Y:S08]  /*1110*/  MUFU.RCP R2, R27 ;  /* 0x0000001b00027308 */ /* 0x001e300000001000 */
[----:B------:R-:W1:Y:S01]  /*1120*/  FCHK P0, R10, R27 ;  /* 0x0000001b0a007302 */ /* 0x000e620000000000 */
[----:B0-----:R-:W-:-:S04]  /*1130*/  FFMA R3, -R27, R2, 1 ;  /* 0x3f8000001b037423 */ /* 0x001fc80000000102 */
[----:B------:R-:W-:-:S04]  /*1140*/  FFMA R3, R2, R3, R2 ;  /* 0x0000000302037223 */ /* 0x000fc80000000002 */
[----:B------:R-:W-:-:S04]  /*1150*/  FFMA R2, R10, R3, RZ ;  /* 0x000000030a027223 */ /* 0x000fc800000000ff */
[----:B------:R-:W-:-:S04]  /*1160*/  FFMA R11, -R27, R2, R10 ;  /* 0x000000021b0b7223 */ /* 0x000fc8000000010a */
[----:B------:R-:W-:Y:S01]  /*1170*/  FFMA R11, R3, R11, R2 ;  /* 0x0000000b030b7223 */ /* 0x000fe20000000002 */
[----:B-1----:R-:W-:Y:S06]  /*1180*/  @!P0 BRA `(.L_x_6) ;  /* 0x00000000000c8947 */ /* 0x002fec0003800000 */
[----:B------:R-:W-:-:S07]  /*1190*/  MOV R12, 0x11b0 ;  /* 0x000011b0000c7802 */ /* 0x000fce0000000f00 */
[----:B------:R-:W-:Y:S05]  /*11a0*/  CALL.REL.NOINC `($__internal_2_$__cuda_sm3x_div_rn_noftz_f32_slowpath) ;  /* 0x0000002000887944 */ /* 0x000fea0003c00000 */
[----:B------:R-:W-:-:S07]  /*11b0*/  IMAD.MOV.U32 R11, RZ, RZ, R10 ;  /* 0x000000ffff0b7224 */ /* 0x000fce00078e000a */
.L_x_6:
[----:B------:R-:W0:Y:S01]  /*11c0*/  LDC.64 R2, c[0x0][0x398] ;  /* 0x0000e600ff027b82 */ /* 0x000e220000000a00 */
[----:B------:R-:W-:Y:S02]  /*11d0*/  HFMA2 R17, -RZ, RZ, 0, 0 ;  /* 0x00000000ff117431 */ /* 0x000fe400000001ff */
[----:B------:R-:W-:Y:S02]  /*11e0*/  IMAD.MOV.U32 R9, RZ, RZ, RZ ;  /* 0x000000ffff097224 */ /* 0x000fe400078e00ff */
[----:B------:R-:W-:-:S03]  /*11f0*/  IMAD.MOV.U32 R15, RZ, RZ, RZ ;  /* 0x000000ffff0f7224 */ /* 0x000fc600078e00ff */
[----:B------:R-:W1:Y:S08]  /*1200*/  LDC.64 R6, c[0x0][0x390] ;  /* 0x0000e400ff067b82 */ /* 0x000e700000000a00 */
[----:B------:R-:W2:Y:S01]  /*1210*/  LDC R5, c[0x0][0x3a0] ;  /* 0x0000e800ff057b82 */ /* 0x000ea20000000800 */
[----:B0-----:R-:W-:-:S04]  /*1220*/  FMUL R2, R2, R2 ;  /* 0x0000000202027220 */ /* 0x001fc80000400000 */
[----:B-1----:R-:W-:Y:S01]  /*1230*/  FFMA R2, R7, R7, R2 ;  /* 0x0000000707027223 */ /* 0x002fe20000000002 */
[----:B------:R-:W-:-:S03]  /*1240*/  FMUL R13, R6, R6 ;  /* 0x00000006060d7220 */ /* 0x000fc60000400000 */
[----:B------:R-:W-:-:S04]  /*1250*/  FFMA R2, R3, R3, R2 ;  /* 0x0000000303027223 */ /* 0x000fc80000000002 */
[----:B--2---:R-:W-:-:S07]  /*1260*/  FFMA R14, R5, R5, -R2 ;  /* 0x00000005050e7223 */ /* 0x004fce0000000802 */
.L_x_41:
[----:B0-----:R0:W5:Y:S04]  /*1270*/  LDL.64 R6, [R1+0x20] ;  /* 0x0000200001067983 */ /* 0x0011680000100a00 */
[----:B------:R0:W5:Y:S04]  /*1280*/  LDL.64 R4, [R1+0x28] ;  /* 0x0000280001047983 */ /* 0x0001680000100a00 */
[----:B-1----:R0:W5:Y:S01]  /*1290*/  LDL.64 R2, [R1+0x30] ;  /* 0x0000300001027983 */ /* 0x0021620000100a00 */
[----:B------:R-:W-:Y:S05]  /*12a0*/  YIELD ;  /* 0x0000000000007946 */ /* 0x000fea0003800000 */
[----:B------:R-:W-:Y:S01]  /*12b0*/  BSSY.RECONVERGENT B1, `(.L_x_7) ;  /* 0x00000ee000017945 */ /* 0x000fe20003800200 */
.L_x_19:
[----:B-----5:R-:W-:Y:S01]  /*12c0*/  SHF.R.U32.HI R10, RZ, 0x2, R7 ;  /* 0x00000002ff0a7819 */ /* 0x020fe20000011607 */
[----:B------:R-:W-:Y:S01]  /*12d0*/  IMAD.MOV.U32 R20, RZ, RZ, 0x0 ;  /* 0x00000000ff147424 */ /* 0x000fe200078e00ff */
[----:B------:R-:W-:Y:S01]  /*12e0*/  SHF.R.U32.HI R19, RZ, 0x2, R4 ;  /* 0x00000002ff137819 */ /* 0x000fe20000011604 */
[----:B------:R-:W-:Y:S01]  /*12f0*/  IMAD.MOV.U32 R21, RZ, RZ, 0x40000000 ;  /* 0x40000000ff157424 */ /* 0x000fe200078e00ff */
[----:B------:R-:W-:Y:S01]  /*1300*/  LOP3.LUT R10, R10, R7, RZ, 0x3c, !PT ;  /* 0x000000070a0a7212 */ /* 0x000fe200078e3cff */
[----:B------:R-:W-:Y:S01]  /*1310*/  IMAD.SHL.U32 R7, R3, 0x10, RZ ;  /* 0x0000001003077824 */ /* 0x000fe200078e00ff */
[----:B------:R-:W-:Y:S01]  /*1320*/  LOP3.LUT R19, R19, R4, RZ, 0x3c, !PT ;  /* 0x0000000413137212 */ /* 0x000fe200078e3cff */
[----:B------:R-:W-:Y:S01]  /*1330*/  UMOV UR4, 0x54442d18 ;  /* 0x54442d1800047882 */ /* 0x000fe20000000000 */
[----:B------:R-:W-:Y:S01]  /*1340*/  UMOV UR5, 0x400921fb ;  /* 0x400921fb00057882 */ /* 0x000fe20000000000 */
[C---:B------:R-:W-:Y:S01]  /*1350*/  IMAD.SHL.U32 R12, R10.reuse, 0x2, RZ ;  /* 0x000000020a0c7824 */ /* 0x040fe200078e00ff */
[----:B------:R-:W-:Y:S04]  /*1360*/  BSSY.RECONVERGENT B2, `(.L_x_8) ;  /* 0x0000026000027945 */ /* 0x000fe80003800200 */
[----:B------:R-:W-:Y:S01]  /*1370*/  LOP3.LUT R12, R10, R12, R7, 0x96, !PT ;  /* 0x0000000c0a0c7212 */ /* 0x000fe200078e9607 */
[----:B------:R-:W-:-:S03]  /*1380*/  IMAD.SHL.U32 R7, R19, 0x2, RZ ;  /* 0x0000000213077824 */ /* 0x000fc600078e00ff */
[----:B------:R-:W-:-:S05]  /*1390*/  LOP3.LUT R23, R12, R3, RZ, 0x3c, !PT ;  /* 0x000000030c177212 */ /* 0x000fca00078e3cff */
[----:B------:R-:W-:-:S05]  /*13a0*/  IMAD.SHL.U32 R4, R23, 0x10, RZ ;  /* 0x0000001017047824 */ /* 0x000fca00078e00ff */
[----:B------:R-:W-:Y:S02]  /*13b0*/  LOP3.LUT R10, R19, R7, R4, 0x96, !PT ;  /* 0x00000007130a7212 */ /* 0x000fe400078e9604 */
[C---:B------:R-:W-:Y:S01]  /*13c0*/  IADD3 R4, PT, PT, R6.reuse, 0x587c5, R23 ;  /* 0x000587c506047810 */ /* 0x040fe20007ffe017 */
[----:B------:R-:W-:Y:S01]  /*13d0*/  VIADD R6, R6, 0xb0f8a ;  /* 0x000b0f8a06067836 */ /* 0x000fe20000000000 */
[----:B------:R-:W-:Y:S01]  /*13e0*/  LOP3.LUT R25, R10, R23, RZ, 0x3c, !PT ;  /* 0x000000170a197212 */ /* 0x000fe200078e3cff */
[----:B------:R-:W-:Y:S01]  /*13f0*/  IMAD.MOV.U32 R10, RZ, RZ, 0x2f800000 ;  /* 0x2f800000ff0a7424 */ /* 0x000fe200078e00ff */
[----:B------:R-:W-:-:S03]  /*1400*/  I2FP.F32.U32 R4, R4 ;  /* 0x0000000400047245 */ /* 0x000fc60000201000 */
[----:B------:R-:W-:-:S05]  /*1410*/  IMAD.IADD R7, R25, 0x1, R6 ;  /* 0x0000000119077824 */ /* 0x000fca00078e0206 */
[----:B------:R-:W-:-:S05]  /*1420*/  I2FP.F32.U32 R7, R7 ;  /* 0x0000000700077245 */ /* 0x000fca0000201000 */
[-C--:B------:R-:W-:Y:S01]  /*1430*/  FFMA R7, R7, R10.reuse, 1.1641532182693481445e-10 ;  /* 0x2f00000007077423 */ /* 0x080fe2000000000a */
[----:B------:R-:W-:-:S03]  /*1440*/  FFMA R10, R4, R10, 1.1641532182693481445e-10 ;  /* 0x2f000000040a7423 */ /* 0x000fc6000000000a */
[----:B------:R1:W2:Y:S02]  /*1450*/  F2F.F64.F32 R18, R7 ;  /* 0x0000000700127310 */ /* 0x0002a40000201800 */
[----:B-1----:R-:W-:Y:S02]  /*1460*/  IMAD.MOV.U32 R7, RZ, RZ, R5 ;  /* 0x000000ffff077224 */ /* 0x002fe400078e0005 */
[----:B------:R-:W-:Y:S02]  /*1470*/  IMAD.MOV.U32 R5, RZ, RZ, R3 ;  /* 0x000000ffff057224 */ /* 0x000fe400078e0003 */
[----:B------:R-:W-:Y:S01]  /*1480*/  IMAD.MOV.U32 R3, RZ, RZ, R25 ;  /* 0x000000ffff037224 */ /* 0x000fe200078e0019 */
[----:B--2---:R-:W-:Y:S01]  /*1490*/  DFMA R20, R18, R20, -1 ;  /* 0xbff000001214742b */ /* 0x004fe20000000014 */
[----:B------:R-:W1:Y:S08]  /*14a0*/  F2F.F64.F32 R18, R10 ;  /* 0x0000000a00127310 */ /* 0x000e700000201800 */
[----:B------:R-:W2:Y:S01]  /*14b0*/  F2F.F32.F64 R16, R20 ;  /* 0x0000001400107310 */ /* 0x000ea20000301000 */
[----:B-1----:R-:W-:Y:S01]  /*14c0*/  DMUL R18, R18, UR4 ;  /* 0x0000000412127c28 */ /* 0x002fe20008000000 */
[----:B--2---:R-:W-:-:S09]  /*14d0*/  FFMA R12, -R16, R16, 1 ;  /* 0x3f800000100c7423 */ /* 0x004fd20000000110 */
[----:B------:R1:W2:Y:S01]  /*14e0*/  F2F.F32.F64 R18, R18 ;  /* 0x0000001200127310 */ /* 0x0002a20000301000 */
[----:B------:R-:W-:-:S04]  /*14f0*/  IADD3 R4, PT, PT, R12, -0xd000000, RZ ;  /* 0xf30000000c047810 */ /* 0x000fc80007ffe0ff */
[----:B------:R-:W-:-:S03]  /*1500*/  ISETP.GT.U32.AND P0, PT, R4, 0x727fffff, PT ;  /* 0x727fffff0400780c */ /* 0x000fc60003f04070 */
[----:B------:R1:W3:Y:S01]  /*1510*/  MUFU.RSQ R27, R12 ;  /* 0x0000000c001b7308 */ /* 0x0002e20000001400 */
[----:B------:R-:W-:Y:S02]  /*1520*/  IMAD.MOV.U32 R4, RZ, RZ, R2 ;  /* 0x000000ffff047224 */ /* 0x000fe400078e0002 */
[----:B------:R-:W-:-:S07]  /*1530*/  IMAD.MOV.U32 R2, RZ, RZ, R23 ;  /* 0x000000ffff027224 */ /* 0x000fce00078e0017 */
[----:B-12---:R-:W-:Y:S05]  /*1540*/  @!P0 BRA `(.L_x_9) ;  /* 0x00000000000c8947 */ /* 0x006fea0003800000 */
[----:B------:R-:W-:-:S07]  /*1550*/  MOV R10, 0x1570 ;  /* 0x00001570000a7802 */ /* 0x000fce0000000f00 */
[----:B0--3--:R-:W-:Y:S05]  /*1560*/  CALL.REL.NOINC `($__internal_1_$__cuda_sm20_sqrt_rn_f32_slowpath) ;  /* 0x0000001c00407944 */ /* 0x009fea0003c00000 */
[----:B------:R-:W-:Y:S05]  /*1570*/  BRA `(.L_x_10) ;  /* 0x0000000000107947 */ /* 0x000fea0003800000 */
.L_x_9:
[----:B---3--:R-:W-:Y:S01]  /*1580*/  FMUL.FTZ R24, R12, R27 ;  /* 0x0000001b0c187220 */ /* 0x008fe20000410000 */
[----:B------:R-:W-:-:S03]  /*1590*/  FMUL.FTZ R10, R27, 0.5 ;  /* 0x3f0000001b0a7820 */ /* 0x000fc60000410000 */
[----:B------:R-:W-:-:S04]  /*15a0*/  FFMA R19, -R24, R24, R12 ;  /* 0x0000001818137223 */ /* 0x000fc8000000010c */
[----:B------:R-:W-:-:S07]  /*15b0*/  FFMA R24, R19, R10, R24 ;  /* 0x0000000a13187223 */ /* 0x000fce0000000018 */
.L_x_10:
[----:B------:R-:W-:Y:S05]  /*15c0*/  BSYNC.RECONVERGENT B2 ;  /* 0x0000000000027941 */ /* 0x000fea0003800200 */
.L_x_8:
[C---:B------:R-:W-:Y:S01]  /*15d0*/  FMUL R26, R18.reuse, 0.63661974668502807617 ;  /* 0x3f22f983121a7820 */ /* 0x040fe20000400000 */
[----:B------:R-:W-:Y:S01]  /*15e0*/  FSETP.GE.AND P0, PT, |R18|, 105615, PT ;  /* 0x47ce47801200780b */ /* 0x000fe20003f06200 */
[----:B------:R-:W-:Y:S04]  /*15f0*/  BSSY.RECONVERGENT B2, `(.L_x_11) ;  /* 0x0000040000027945 */ /* 0x000fe80003800200 */
[----:B------:R-:W1:Y:S02]  /*1600*/  F2I.NTZ R26, R26 ;  /* 0x0000001a001a7305 */ /* 0x000e640000203100 */
[----:B-1----:R-:W-:Y:S01]  /*1610*/  I2FP.F32.S32 R19, R26 ;  /* 0x0000001a00137245 */ /* 0x002fe20000201400 */
[----:B------:R-:W-:-:S04]  /*1620*/  IMAD.MOV.U32 R25, RZ, RZ, R26 ;  /* 0x000000ffff197224 */ /* 0x000fc800078e001a */
[----:B------:R-:W-:-:S04]  /*1630*/  FFMA R10, R19, -1.5707962512969970703, R18 ;  /* 0xbfc90fda130a7823 */ /* 0x000fc80000000012 */
[----:B------:R-:W-:-:S04]  /*1640*/  FFMA R10, R19, -7.5497894158615963534e-08, R10 ;  /* 0xb3a22168130a7823 */ /* 0x000fc8000000000a */
[----:B------:R-:W-:-:S04]  /*1650*/  FFMA R10, R19, -5.3903029534742383927e-15, R10 ;  /* 0xa7c234c5130a7823 */ /* 0x000fc8000000000a */
[----:B------:R-:W-:Y:S01]  /*1660*/  IMAD.MOV.U32 R20, RZ, RZ, R10 ;  /* 0x000000ffff147224 */ /* 0x000fe200078e000a */
[----:B------:R-:W-:Y:S06]  /*1670*/  @!P0 BRA `(.L_x_12) ;  /* 0x0000000000dc8947 */ /* 0x000fec0003800000 */
[----:B------:R-:W-:-:S13]  /*1680*/  FSETP.NEU.AND P0, PT, |R18|, +INF , PT ;  /* 0x7f8000001200780b */ /* 0x000fda0003f0d200 */
[----:B------:R-:W-:Y:S01]  /*1690*/  @!P0 FMUL R20, RZ, R18 ;  /* 0x00000012ff148220 */ /* 0x000fe20000400000 */
[----:B------:R-:W-:Y:S01]  /*16a0*/  @!P0 IMAD.MOV.U32 R26, RZ, RZ, RZ ;  /* 0x000000ffff1a8224 */ /* 0x000fe200078e00ff */
[----:B------:R-:W-:Y:S06]  /*16b0*/  @!P0 BRA `(.L_x_12) ;  /* 0x0000000000cc8947 */ /* 0x000fec0003800000 */
[----:B------:R-:W-:Y:S01]  /*16c0*/  IMAD.SHL.U32 R19, R18, 0x100, RZ ;  /* 0x0000010012137824 */ /* 0x000fe200078e00ff */
[----:B------:R-:W-:Y:S01]  /*16d0*/  MOV R26, RZ ;  /* 0x000000ff001a7202 */ /* 0x000fe20000000f00 */
[----:B------:R-:W-:Y:S01]  /*16e0*/  IMAD.MOV.U32 R12, RZ, RZ, R1 ;  /* 0x000000ffff0c7224 */ /* 0x000fe200078e0001 */
[----:B------:R-:W1:Y:S02]  /*16f0*/  LDCU.64 UR8, c[0x4][0x40] ;  /* 0x01000800ff0877ac */ /* 0x000e640008000a00 */
[----:B------:R-:W-:Y:S01]  /*1700*/  LOP3.LUT R27, R19, 0x80000000, RZ, 0xfc, !PT ;  /* 0x80000000131b7812 */ /* 0x000fe200078efcff */
[----:B------:R-:W-:Y:S01]  /*1710*/  UMOV UR5, URZ ;  /* 0x000000ff00057c82 */ /* 0x000fe20008000000 */
[----:B------:R-:W-:-:S05]  /*1720*/  UMOV UR4, URZ ;  /* 0x000000ff00047c82 */ /* 0x000fca0008000000 */
.L_x_13:
[----:B-1----:R-:W-:Y:S02]  /*1730*/  IMAD.U32 R20, RZ, RZ, UR8 ;  /* 0x00000008ff147e24 */ /* 0x002fe4000f8e00ff */
[----:B------:R-:W-:-:S05]  /*1740*/  IMAD.U32 R21, RZ, RZ, UR9 ;  /* 0x00000009ff157e24 */ /* 0x000fca000f8e00ff */
[----:B------:R-:W2:Y:S01]  /*1750*/  LDG.E.CONSTANT R20, desc[UR6][R20.64] ;  /* 0x0000000614147981 */ /* 0x000ea2000c1e9900 */
[----:B------:R-:W-:Y:S02]  /*1760*/  UIADD3 UR8, UP0, UPT, UR8, 0x4, URZ ;  /* 0x0000000408087890 */ /* 0x000fe4000ff1e0ff */
[----:B------:R-:W-:Y:S02]  /*1770*/  UIADD3 UR4, UPT, UPT, UR4, 0x1, URZ ;  /* 0x0000000104047890 */ /* 0x000fe4000fffe0ff */
[----:B------:R-:W-:Y:S02]  /*1780*/  UIADD3.X UR9, UPT, UPT, URZ, UR9, URZ, UP0, !UPT ;  /* 0x00000009ff097290 */ /* 0x000fe400087fe4ff */
[----:B------:R-:W-:Y:S01]  /*1790*/  UISETP.NE.AND UP0, UPT, UR4, 0x6, UPT ;  /* 0x000000060400788c */ /* 0x000fe2000bf05270 */
[----:B--2---:R-:W-:-:S03]  /*17a0*/  IMAD.WIDE.U32 R22, R20, R27, RZ ;  /* 0x0000001b14167225 */ /* 0x004fc600078e00ff */
[----:B------:R-:W-:-:S04]  /*17b0*/  IADD3 R19, P0, PT, R22, R26, RZ ;  /* 0x0000001a16137210 */ /* 0x000fc80007f1e0ff */
[----:B------:R-:W-:Y:S01]  /*17c0*/  IADD3.X R26, PT, PT, R23, UR5, RZ, P0, !PT ;  /* 0x00000005171a7c10 */ /* 0x000fe200087fe4ff */
[----:B------:R1:W-:Y:S02]  /*17d0*/  STL [R12], R19 ;  /* 0x000000130c007387 */ /* 0x0003e40000100800 */
[----:B-1----:R-:W-:Y:S01]  /*17e0*/  VIADD R12, R12, 0x4 ;  /* 0x000000040c0c7836 */ /* 0x002fe20000000000 */
[----:B------:R-:W-:Y:S06]  /*17f0*/  BRA.U UP0, `(.L_x_13) ;  /* 0xfffffffd00cc7547 */ /* 0x000fec000b83ffff */
[----:B------:R-:W-:Y:S01]  /*1800*/  SHF.R.U32.HI R19, RZ, 0x17, R18 ;  /* 0x00000017ff137819 */ /* 0x000fe20000011612 */
[----:B------:R1:W-:Y:S03]  /*1810*/  STL [R1+0x18], R26 ;  /* 0x0000181a01007387 */ /* 0x0003e60000100800 */
[C---:B------:R-:W-:Y:S02]  /*1820*/  LOP3.LUT R12, R19.reuse, 0xe0, RZ, 0xc0, !PT ;  /* 0x000000e0130c7812 */ /* 0x040fe400078ec0ff */
[----:B------:R-:W-:-:S03]  /*1830*/  LOP3.LUT P0, RZ, R19, 0x1f, RZ, 0xc0, !PT ;  /* 0x0000001f13ff7812 */ /* 0x000fc6000780c0ff */
[----:B------:R-:W-:-:S05]  /*1840*/  VIADD R12, R12, 0xffffff80 ;  /* 0xffffff800c0c7836 */ /* 0x000fca0000000000 */
[----:B------:R-:W-:-:S05]  /*1850*/  SHF.R.U32.HI R12, RZ, 0x5, R12 ;  /* 0x00000005ff0c7819 */ /* 0x000fca000001160c */
[----:B------:R-:W-:-:S05]  /*1860*/  IMAD R23, R12, -0x4, R1 ;  /* 0xfffffffc0c177824 */ /* 0x000fca00078e0201 */
[----:B------:R-:W2:Y:S04]  /*1870*/  LDL R12, [R23+0x18] ;  /* 0x00001800170c7983 */ /* 0x000ea80000100800 */
[----:B------:R-:W2:Y:S04]  /*1880*/  LDL R21, [R23+0x14] ;  /* 0x0000140017157983 */ /* 0x000ea80000100800 */
[----:B------:R-:W3:Y:S01]  /*1890*/  @P0 LDL R20, [R23+0x10] ;  /* 0x0000100017140983 */ /* 0x000ee20000100800 */
[----:B------:R-:W-:Y:S01]  /*18a0*/  LOP3.LUT R19, R19, 0x1f, RZ, 0xc0, !PT ;  /* 0x0000001f13137812 */ /* 0x000fe200078ec0ff */
[----:B------:R-:W-:Y:S01]  /*18b0*/  UMOV UR4, 0x54442d19 ;  /* 0x54442d1900047882 */ /* 0x000fe20000000000 */
[----:B------:R-:W-:-:S02]  /*18c0*/  UMOV UR5, 0x3bf921fb ;  /* 0x3bf921fb00057882 */ /* 0x000fc40000000000 */
[-C--:B--2---:R-:W-:Y:S02]  /*18d0*/  @P0 SHF.L.W.U32.HI R12, R21, R19.reuse, R12 ;  /* 0x00000013150c0219 */ /* 0x084fe40000010e0c */
[----:B---3--:R-:W-:Y:S02]  /*18e0*/  @P0 SHF.L.W.U32.HI R21, R20, R19, R21 ;  /* 0x0000001314150219 */ /* 0x008fe40000010e15 */
[----:B------:R-:W-:Y:S02]  /*18f0*/  ISETP.GE.AND P0, PT, R18, RZ, PT ;  /* 0x000000ff1200720c */ /* 0x000fe40003f06270 */
[C-C-:B------:R-:W-:Y:S01]  /*1900*/  SHF.L.W.U32.HI R19, R21.reuse, 0x2, R12.reuse ;  /* 0x0000000215137819 */ /* 0x140fe20000010e0c */
[----:B------:R-:W-:Y:S01]  /*1910*/  IMAD.SHL.U32 R21, R21, 0x4, RZ ;  /* 0x0000000415157824 */ /* 0x000fe200078e00ff */
[----:B------:R-:W-:Y:S02]  /*1920*/  SHF.R.U32.HI R12, RZ, 0x1e, R12 ;  /* 0x0000001eff0c7819 */ /* 0x000fe4000001160c */
[----:B------:R-:W-:-:S02]  /*1930*/  SHF.R.S32.HI R22, RZ, 0x1f, R19 ;  /* 0x0000001fff167819 */ /* 0x000fc40000011413 */
[C---:B-1----:R-:W-:Y:S02]  /*1940*/  LEA.HI R26, R19.reuse, R12, RZ, 0x1 ;  /* 0x0000000c131a7211 */ /* 0x042fe400078f08ff */
[C---:B------:R-:W-:Y:S02]  /*1950*/  LOP3.LUT R20, R22.reuse, R21, RZ, 0x3c, !PT ;  /* 0x0000001516147212 */ /* 0x040fe400078e3cff */
[----:B------:R-:W-:Y:S01]  /*1960*/  LOP3.LUT R21, R22, R19, RZ, 0x3c, !PT ;  /* 0x0000001316157212 */ /* 0x000fe200078e3cff */
[----:B------:R-:W-:Y:S01]  /*1970*/  IMAD.MOV R12, RZ, RZ, -R26 ;  /* 0x000000ffff0c7224 */ /* 0x000fe200078e0a1a */
[----:B------:R-:W-:-:S03]  /*1980*/  LOP3.LUT R27, R19, R18, RZ, 0x3c, !PT ;  /* 0x00000012131b7212 */ /* 0x000fc600078e3cff */
[----:B------:R-:W-:Y:S01]  /*1990*/  @!P0 IMAD.MOV.U32 R26, RZ, RZ, R12 ;  /* 0x000000ffff1a8224 */ /* 0x000fe200078e000c */
[----:B------:R-:W1:Y:S01]  /*19a0*/  I2F.F64.S64 R20, R20 ;  /* 0x0000001400147312 */ /* 0x000e620000301c00 */
[----:B------:R-:W-:Y:S01]  /*19b0*/  ISETP.GE.AND P1, PT, R27, RZ, PT ;  /* 0x000000ff1b00720c */ /* 0x000fe20003f26270 */
[----:B-1----:R-:W-:-:S10]  /*19c0*/  DMUL R22, R20, UR4 ;  /* 0x0000000414167c28 */ /* 0x002fd40008000000 */
[----:B------:R-:W1:Y:S02]  /*19d0*/  F2F.F32.F64 R22, R22 ;  /* 0x0000001600167310 */ /* 0x000e640000301000 */
[----:B-1----:R-:W-:-:S07]  /*19e0*/  FSEL R20, -R22, R22, !P1 ;  /* 0x0000001616147208 */ /* 0x002fce0004800100 */
.L_x_12:
[----:B------:R-:W-:Y:S05]  /*19f0*/  BSYNC.RECONVERGENT B2 ;  /* 0x0000000000027941 */ /* 0x000fea0003800200 */
.L_x_11:
[----:B------:R-:W-:Y:S02]  /*1a00*/  IMAD.MOV.U32 R12, RZ, RZ, 0x37cbac00 ;  /* 0x37cbac00ff0c7424 */ /* 0x000fe400078e00ff */
[----:B------:R-:W-:Y:S01]  /*1a10*/  FMUL R21, R20, R20 ;  /* 0x0000001414157220 */ /* 0x000fe20000400000 */
[C---:B------:R-:W-:Y:S01]  /*1a20*/  LOP3.LUT R19, R26.reuse, 0x1, RZ, 0xc0, !PT ;  /* 0x000000011a137812 */ /* 0x040fe200078ec0ff */
[----:B------:R-:W-:Y:S01]  /*1a30*/  VIADD R23, R26, 0x1 ;  /* 0x000000011a177836 */ /* 0x000fe20000000000 */
[----:B------:R-:W-:Y:S01]  /*1a40*/  BSSY.RECONVERGENT B2, `(.L_x_14) ;  /* 0x0000045000027945 */ /* 0x000fe20003800200 */
[----:B------:R-:W-:Y:S01]  /*1a50*/  FFMA R22, R21, R12, -0.0013887860113754868507 ;  /* 0xbab607ed15167423 */ /* 0x000fe2000000000c */
[----:B------:R-:W-:Y:S02]  /*1a60*/  ISETP.NE.U32.AND P0, PT, R19, 0x1, PT ;  /* 0x000000011300780c */ /* 0x000fe40003f05070 */
[----:B------:R-:W-:Y:S02]  /*1a70*/  MOV R19, 0x3c0885e4 ;  /* 0x3c0885e400137802 */ /* 0x000fe40000000f00 */
[----:B------:R-:W-:-:S02]  /*1a80*/  FSEL R22, R22, -0.00019574658654164522886, P0 ;  /* 0xb94d415316167808 */ /* 0x000fc40000000000 */
[----:B------:R-:W-:Y:S02]  /*1a90*/  FSEL R26, R19, 0.041666727513074874878, !P0 ;  /* 0x3d2aaabb131a7808 */ /* 0x000fe40004000000 */
[----:B------:R-:W-:Y:S02]  /*1aa0*/  LOP3.LUT P1, RZ, R23, 0x2, RZ, 0xc0, !PT ;  /* 0x0000000217ff7812 */ /* 0x000fe4000782c0ff */
[----:B------:R-:W-:Y:S01]  /*1ab0*/  FSEL R20, R20, 1, !P0 ;  /* 0x3f80000014147808 */ /* 0x000fe20004000000 */
[----:B------:R-:W-:Y:S01]  /*1ac0*/  FFMA R26, R21, R22, R26 ;  /* 0x00000016151a7223 */ /* 0x000fe2000000001a */
[----:B------:R-:W-:-:S05]  /*1ad0*/  IMAD.MOV.U32 R22, RZ, RZ, 0x3e2aaaa8 ;  /* 0x3e2aaaa8ff167424 */ /* 0x000fca00078e00ff */
[----:B------:R-:W-:Y:S02]  /*1ae0*/  FSEL R28, -R22, -0.4999999701976776123, !P0 ;  /* 0xbeffffff161c7808 */ /* 0x000fe40004000100 */
[----:B------:R-:W-:-:S03]  /*1af0*/  FSETP.GE.AND P0, PT, |R18|, 105615, PT ;  /* 0x47ce47801200780b */ /* 0x000fc60003f06200 */
[C---:B------:R-:W-:Y:S01]  /*1b00*/  FFMA R26, R21.reuse, R26, R28 ;  /* 0x0000001a151a7223 */ /* 0x040fe2000000001c */
[----:B------:R-:W-:-:S04]  /*1b10*/  FFMA R21, R21, R20, RZ ;  /* 0x0000001415157223 */ /* 0x000fc800000000ff */
[----:B------:R-:W-:-:S04]  /*1b20*/  FFMA R21, R21, R26, R20 ;  /* 0x0000001a15157223 */ /* 0x000fc80000000014 */
[----:B------:R-:W-:-:S04]  /*1b30*/  @P1 FADD R21, RZ, -R21 ;  /* 0x80000015ff151221 */ /* 0x000fc80000000000 */
[----:B------:R-:W-:Y:S01]  /*1b40*/  FMUL R26, R21, R24 ;  /* 0x00000018151a7220 */ /* 0x000fe20000400000 */
[----:B------:R-:W-:Y:S06]  /*1b50*/  @!P0 BRA `(.L_x_15) ;  /* 0x0000000000cc8947 */ /* 0x000fec0003800000 */
[----:B------:R-:W-:-:S13]  /*1b60*/  FSETP.NEU.AND P0, PT, |R18|, +INF , PT ;  /* 0x7f8000001200780b */ /* 0x000fda0003f0d200 */
[----:B------:R-:W-:Y:S01]  /*1b70*/  @!P0 FMUL R10, RZ, R18 ;  /* 0x00000012ff0a8220 */ /* 0x000fe20000400000 */
[----:B------:R-:W-:Y:S01]  /*1b80*/  @!P0 IMAD.MOV.U32 R25, RZ, RZ, RZ ;  /* 0x000000ffff198224 */ /* 0x000fe200078e00ff */
[----:B------:R-:W-:Y:S06]  /*1b90*/  @!P0 BRA `(.L_x_15) ;  /* 0x0000000000bc8947 */ /* 0x000fec0003800000 */
[----:B------:R-:W-:Y:S01]  /*1ba0*/  IMAD.SHL.U32 R23, R18, 0x100, RZ ;  /* 0x0000010012177824 */ /* 0x000fe200078e00ff */
[----:B------:R-:W-:Y:S01]  /*1bb0*/  UMOV UR4, URZ ;  /* 0x000000ff00047c82 */ /* 0x000fe20008000000 */
[----:B------:R-:W-:Y:S02]  /*1bc0*/  IMAD.MOV.U32 R10, RZ, RZ, RZ ;  /* 0x000000ffff0a7224 */ /* 0x000fe400078e00ff */
[----:B------:R-:W-:Y:S01]  /*1bd0*/  IMAD.MOV.U32 R25, RZ, RZ, RZ ;  /* 0x000000ffff197224 */ /* 0x000fe200078e00ff */
[----:B------:R-:W-:-:S07]  /*1be0*/  LOP3.LUT R23, R23, 0x80000000, RZ, 0xfc, !PT ;  /* 0x8000000017177812 */ /* 0x000fce00078efcff */
.L_x_16:
[----:B------:R-:W1:Y:S02]  /*1bf0*/  LDC.64 R20, c[0x4][0x40] ;  /* 0x01001000ff147b82 */ /* 0x000e640000000a00 */
[----:B-1----:R-:W-:-:S05]  /*1c00*/  IMAD.WIDE.U32 R28, R25, 0x4, R20 ;  /* 0x00000004191c7825 */ /* 0x002fca00078e0014 */
[----:B------:R-:W2:Y:S02]  /*1c10*/  LDG.E.CONSTANT R20, desc[UR6][R28.64] ;  /* 0x000000061c147981 */ /* 0x000ea4000c1e9900 */
[----:B--2---:R-:W-:-:S03]  /*1c20*/  IMAD.WIDE.U32 R20, R20, R23, RZ ;  /* 0x0000001714147225 */ /* 0x004fc600078e00ff */
[----:B------:R-:W-:Y:S01]  /*1c30*/  IADD3 R27, P0, PT, R20, R10, RZ ;  /* 0x0000000a141b7210 */ /* 0x000fe20007f1e0ff */
[C---:B------:R-:W-:Y:S02]  /*1c40*/  IMAD R20, R25.reuse, 0x4, R1 ;  /* 0x0000000419147824 */ /* 0x040fe400078e0201 */
[----:B------:R-:W-:Y:S01]  /*1c50*/  VIADD R25, R25, 0x1 ;  /* 0x0000000119197836 */ /* 0x000fe20000000000 */
[----:B------:R-:W-:Y:S02]  /*1c60*/  IADD3.X R10, PT, PT, R21, UR4, RZ, P0, !PT ;  /* 0x00000004150a7c10 */ /* 0x000fe400087fe4ff */
[----:B------:R1:W-:Y:S02]  /*1c70*/  STL [R20], R27 ;  /* 0x0000001b14007387 */ /* 0x0003e40000100800 */
[----:B------:R-:W-:-:S13]  /*1c80*/  ISETP.NE.AND P0, PT, R25, 0x6, PT ;  /* 0x000000061900780c */ /* 0x000fda0003f05270 */
[----:B-1----:R-:W-:Y:S05]  /*1c90*/  @P0 BRA `(.L_x_16) ;  /* 0xfffffffc00d40947 */ /* 0x002fea000383ffff */
        /* <DEDUP_REMOVED lines=12> */
[----:B------:R-:W-:Y:S01]  /*1d60*/  UMOV UR5, 0x3bf921fb ;  /* 0x3bf921fb00057882 */ /* 0x000fe20000000000 */
[----:B------:R-:W-:-:S02]  /*1d70*/  ISETP.GE.AND P1, PT, R18, RZ, PT ;  /* 0x000000ff1200720c */ /* 0x000fc40003f26270 */
[-C--:B--2---:R-:W-:Y:S02]  /*1d80*/  @P0 SHF.L.W.U32.HI R23, R20, R25.reuse, R23 ;  /* 0x0000001914170219 */ /* 0x084fe40000010e17 */
[----:B---3--:R-:W-:Y:S02]  /*1d90*/  @P0 SHF.L.W.U32.HI R20, R21, R25, R20 ;  /* 0x0000001915140219 */ /* 0x008fe40000010e14 */
[--C-:B-1----:R-:W-:Y:S02]  /*1da0*/  SHF.R.U32.HI R10, RZ, 0x1e, R23.reuse ;  /* 0x0000001eff0a7819 */ /* 0x102fe40000011617 */
[C---:B------:R-:W-:Y:S02]  /*1db0*/  SHF.L.W.U32.HI R25, R20.reuse, 0x2, R23 ;  /* 0x0000000214197819 */ /* 0x040fe40000010e17 */
[----:B------:R-:W-:Y:S02]  /*1dc0*/  SHF.L.U32 R20, R20, 0x2, RZ ;  /* 0x0000000214147819 */ /* 0x000fe400000006ff */
[----:B------:R-:W-:-:S02]  /*1dd0*/  SHF.R.S32.HI R21, RZ, 0x1f, R25 ;  /* 0x0000001fff157819 */ /* 0x000fc40000011419 */
[----:B------:R-:W-:Y:S02]  /*1de0*/  LOP3.LUT R18, R25, R18, RZ, 0x3c, !PT ;  /* 0x0000001219127212 */ /* 0x000fe400078e3cff */
[C---:B------:R-:W-:Y:S02]  /*1df0*/  LOP3.LUT R20, R21.reuse, R20, RZ, 0x3c, !PT ;  /* 0x0000001415147212 */ /* 0x040fe400078e3cff */
[----:B------:R-:W-:Y:S02]  /*1e00*/  LOP3.LUT R21, R21, R25, RZ, 0x3c, !PT ;  /* 0x0000001915157212 */ /* 0x000fe400078e3cff */
[----:B------:R-:W-:Y:S02]  /*1e10*/  LEA.HI R25, R25, R10, RZ, 0x1 ;  /* 0x0000000a19197211 */ /* 0x000fe400078f08ff */
[----:B------:R-:W-:Y:S02]  /*1e20*/  ISETP.GE.AND P0, PT, R18, RZ, PT ;  /* 0x000000ff1200720c */ /* 0x000fe40003f06270 */
[----:B------:R-:W1:Y:S01]  /*1e30*/  I2F.F64.S64 R20, R20 ;  /* 0x0000001400147312 */ /* 0x000e620000301c00 */
[----:B------:R-:W-:-:S04]  /*1e40*/  IMAD.MOV R10, RZ, RZ, -R25 ;  /* 0x000000ffff0a7224 */ /* 0x000fc800078e0a19 */
[----:B------:R-:W-:Y:S01]  /*1e50*/  @!P1 IMAD.MOV.U32 R25, RZ, RZ, R10 ;  /* 0x000000ffff199224 */ /* 0x000fe200078e000a */
[----:B-1----:R-:W-:-:S10]  /*1e60*/  DMUL R28, R20, UR4 ;  /* 0x00000004141c7c28 */ /* 0x002fd40008000000 */
[----:B------:R-:W1:Y:S02]  /*1e70*/  F2F.F32.F64 R28, R28 ;  /* 0x0000001c001c7310 */ /* 0x000e640000301000 */
[----:B-1----:R-:W-:-:S07]  /*1e80*/  FSEL R10, -R28, R28, !P0 ;  /* 0x0000001c1c0a7208 */ /* 0x002fce0004000100 */
.L_x_15:
[----:B------:R-:W-:Y:S05]  /*1e90*/  BSYNC.RECONVERGENT B2 ;  /* 0x0000000000027941 */ /* 0x000fea0003800200 */
.L_x_14:
[----:B------:R-:W-:Y:S01]  /*1ea0*/  FMUL R21, R10, R10 ;  /* 0x0000000a0a157220 */ /* 0x000fe20000400000 */
[C---:B------:R-:W-:Y:S01]  /*1eb0*/  LOP3.LUT R18, R25.reuse, 0x1, RZ, 0xc0, !PT ;  /* 0x0000000119127812 */ /* 0x040fe200078ec0ff */
[----:B------:R-:W1:Y:S01]  /*1ec0*/  LDCU UR4, c[0x0][0x38c] ;  /* 0x00007180ff0477ac */ /* 0x000e620008000800 */
[----:B------:R-:W-:Y:S01]  /*1ed0*/  LOP3.LUT P1, RZ, R25, 0x2, RZ, 0xc0, !PT ;  /* 0x0000000219ff7812 */ /* 0x000fe2000782c0ff */
[----:B------:R-:W-:Y:S01]  /*1ee0*/  FFMA R12, R21, R12, -0.0013887860113754868507 ;  /* 0xbab607ed150c7423 */ /* 0x000fe2000000000c */
[----:B------:R-:W-:Y:S01]  /*1ef0*/  ISETP.NE.U32.AND P0, PT, R18, 0x1, PT ;  /* 0x000000011200780c */ /* 0x000fe20003f05070 */
[----:B------:R-:W-:Y:S03]  /*1f00*/  BSSY.RECONVERGENT B2, `(.L_x_17) ;  /* 0x0000019000027945 */ /* 0x000fe60003800200 */
[----:B------:R-:W-:Y:S02]  /*1f10*/  FSEL R18, R19, 0.041666727513074874878, P0 ;  /* 0x3d2aaabb13127808 */ /* 0x000fe40000000000 */
[----:B------:R-:W-:-:S02]  /*1f20*/  FSEL R12, R12, -0.00019574658654164522886, !P0 ;  /* 0xb94d41530c0c7808 */ /* 0x000fc40004000000 */
[----:B------:R-:W-:Y:S02]  /*1f30*/  FSEL R10, R10, 1, P0 ;  /* 0x3f8000000a0a7808 */ /* 0x000fe40000000000 */
[----:B------:R-:W-:Y:S01]  /*1f40*/  FSEL R23, -R22, -0.4999999701976776123, P0 ;  /* 0xbeffffff16177808 */ /* 0x000fe20000000100 */
[C---:B------:R-:W-:Y:S02]  /*1f50*/  FFMA R12, R21.reuse, R12, R18 ;  /* 0x0000000c150c7223 */ /* 0x040fe40000000012 */
[C---:B------:R-:W-:Y:S02]  /*1f60*/  FFMA R19, R21.reuse, R10, RZ ;  /* 0x0000000a15137223 */ /* 0x040fe400000000ff */
[----:B------:R-:W-:Y:S01]  /*1f70*/  FFMA R12, R21, R12, R23 ;  /* 0x0000000c150c7223 */ /* 0x000fe20000000017 */
[----:B-1----:R-:W-:-:S03]  /*1f80*/  IMAD.U32 R21, RZ, RZ, UR4 ;  /* 0x00000004ff157e24 */ /* 0x002fc6000f8e00ff */
[----:B------:R-:W-:-:S04]  /*1f90*/  FFMA R19, R19, R12, R10 ;  /* 0x0000000c13137223 */ /* 0x000fc8000000000a */
[----:B------:R-:W-:-:S04]  /*1fa0*/  @P1 FADD R19, RZ, -R19 ;  /* 0x80000013ff131221 */ /* 0x000fc80000000000 */
[----:B------:R-:W-:-:S04]  /*1fb0*/  FMUL R28, R19, R24 ;  /* 0x00000018131c7220 */ /* 0x000fc80000400000 */
[----:B------:R-:W1:Y:S08]  /*1fc0*/  MUFU.RCP R19, R28 ;  /* 0x0000001c00137308 */ /* 0x000e700000001000 */
[----:B------:R-:W2:Y:S01]  /*1fd0*/  FCHK P0, R21, R28 ;  /* 0x0000001c15007302 */ /* 0x000ea20000000000 */
[----:B-1----:R-:W-:-:S04]  /*1fe0*/  FFMA R10, -R28, R19, 1 ;  /* 0x3f8000001c0a7423 */ /* 0x002fc80000000113 */
[----:B------:R-:W-:-:S04]  /*1ff0*/  FFMA R10, R19, R10, R19 ;  /* 0x0000000a130a7223 */ /* 0x000fc80000000013 */
[----:B------:R-:W-:-:S04]  /*2000*/  FFMA R19, R10, UR4, RZ ;  /* 0x000000040a137c23 */ /* 0x000fc800080000ff */
[----:B------:R-:W-:-:S04]  /*2010*/  FFMA R12, -R28, R19, UR4 ;  /* 0x000000041c0c7e23 */ /* 0x000fc80008000113 */
[----:B------:R-:W-:Y:S01]  /*2020*/  FFMA R10, R10, R12, R19 ;  /* 0x0000000c0a0a7223 */ /* 0x000fe20000000013 */
[----:B--2---:R-:W-:Y:S06]  /*2030*/  @!P0 BRA `(.L_x_18) ;  /* 0x0000000000148947 */ /* 0x004fec0003800000 */
[----:B------:R-:W1:Y:S01]  /*2040*/  LDCU UR4, c[0x0][0x38c] ;  /* 0x00007180ff0477ac */ /* 0x000e620008000800 */
[----:B------:R-:W-:Y:S01]  /*2050*/  IMAD.MOV.U32 R27, RZ, RZ, R28 ;  /* 0x000000ffff1b7224 */ /* 0x000fe200078e001c */
[----:B------:R-:W-:Y:S01]  /*2060*/  MOV R12, 0x2090 ;  /* 0x00002090000c7802 */ /* 0x000fe20000000f00 */
[----:B-1----:R-:W-:-:S07]  /*2070*/  IMAD.U32 R10, RZ, RZ, UR4 ;  /* 0x00000004ff0a7e24 */ /* 0x002fce000f8e00ff */
[----:B0-----:R-:W-:Y:S05]  /*2080*/  CALL.REL.NOINC `($__internal_2_$__cuda_sm3x_div_rn_noftz_f32_slowpath) ;  /* 0x0000001000d07944 */ /* 0x001fea0003c00000 */
.L_x_18:
[----:B------:R-:W-:Y:S05]  /*2090*/  BSYNC.RECONVERGENT B2 ;  /* 0x0000000000027941 */ /* 0x000fea0003800200 */
.L_x_17:
[----:B------:R-:W1:Y:S01]  /*20a0*/  LDCU.64 UR4, c[0x0][0x398] ;  /* 0x00007300ff0477ac */ /* 0x000e620008000a00 */
[----:B------:R-:W-:Y:S01]  /*20b0*/  FMUL R18, R26, R10 ;  /* 0x0000000a1a127220 */ /* 0x000fe20000400000 */
[----:B------:R-:W-:Y:S01]  /*20c0*/  VIADD R9, R9, 0x1 ;  /* 0x0000000109097836 */ /* 0x000fe20000000000 */
[----:B------:R-:W2:Y:S01]  /*20d0*/  LDCU UR8, c[0x0][0x394] ;  /* 0x00007280ff0877ac */ /* 0x000ea20008000800 */
[----:B-1----:R-:W-:-:S04]  /*20e0*/  FMUL R19, R28, UR4 ;  /* 0x000000041c137c20 */ /* 0x002fc80008400000 */
[----:B--2---:R-:W-:Y:S01]  /*20f0*/  FFMA R25, R26, UR8, R19 ;  /* 0x000000081a197c23 */ /* 0x004fe20008000013 */
[----:B------:R-:W-:Y:S01]  /*2100*/  FMUL R19, R16, R10 ;  /* 0x0000000a10137220 */ /* 0x000fe20000400000 */
[----:B------:R-:W-:Y:S02]  /*2110*/  FMUL R10, R18, R18 ;  /* 0x00000012120a7220 */ /* 0x000fe40000400000 */
[----:B------:R-:W-:Y:S01]  /*2120*/  FFMA R25, R16, UR5, R25 ;  /* 0x0000000510197c23 */ /* 0x000fe20008000019 */
[----:B------:R-:W-:-:S03]  /*2130*/  FMUL R21, R19, R19 ;  /* 0x0000001313157220 */ /* 0x000fc60000400000 */
[----:B------:R-:W-:Y:S02]  /*2140*/  FFMA R23, R25, R25, R14 ;  /* 0x0000001919177223 */ /* 0x000fe4000000000e */
[----:B------:R-:W-:-:S03]  /*2150*/  FMNMX R10, R10, R21, !PT ;  /* 0x000000150a0a7209 */ /* 0x000fc60007800000 */
[----:B------:R-:W-:-:S04]  /*2160*/  FSETP.GTU.AND P0, PT, R23, RZ, PT ;  /* 0x000000ff1700720b */ /* 0x000fc80003f0c000 */
[----:B------:R-:W-:-:S13]  /*2170*/  FSETP.GE.OR P0, PT, R10, R13, !P0 ;  /* 0x0000000d0a00720b */ /* 0x000fda0004706400 */
[----:B------:R-:W-:Y:S05]  /*2180*/  @P0 BRA `(.L_x_19) ;  /* 0xfffffff0004c0947 */ /* 0x000fea000383ffff */
[----:B------:R-:W-:Y:S05]  /*2190*/  BSYNC.RECONVERGENT B1 ;  /* 0x0000000000017941 */ /* 0x000fea0003800200 */
.L_x_7:
[----:B------:R1:W-:Y:S01]  /*21a0*/  STL.64 [R1+0x28], R4 ;  /* 0x0000280401007387 */ /* 0x0003e20000100a00 */
[----:B------:R-:W-:Y:S01]  /*21b0*/  VIADD R10, R23, 0xf3000000 ;  /* 0xf3000000170a7836 */ /* 0x000fe20000000000 */
[----:B------:R1:W2:Y:S01]  /*21c0*/  MUFU.RSQ R12, R23 ;  /* 0x00000017000c7308 */ /* 0x0002a20000001400 */
[----:B------:R-:W-:Y:S01]  /*21d0*/  BSSY.RECONVERGENT B1, `(.L_x_20) ;  /* 0x000000d000017945 */ /* 0x000fe20003800200 */
[----:B------:R1:W-:Y:S02]  /*21e0*/  STL.64 [R1+0x30], R2 ;  /* 0x0000300201007387 */ /* 0x0003e40000100a00 */
[----:B------:R-:W-:Y:S02]  /*21f0*/  ISETP.GT.U32.AND P0, PT, R10, 0x727fffff, PT ;  /* 0x727fffff0a00780c */ /* 0x000fe40003f04070 */
[----:B------:R1:W-:Y:S11]  /*2200*/  STL.64 [R1+0x20], R6 ;  /* 0x0000200601007387 */ /* 0x0003f60000100a00 */
[----:B--2---:R-:W-:Y:S05]  /*2210*/  @!P0 BRA `(.L_x_21) ;  /* 0x0000000000108947 */ /* 0x004fea0003800000 */
[----:B------:R-:W-:Y:S01]  /*2220*/  IMAD.MOV.U32 R12, RZ, RZ, R23 ;  /* 0x000000ffff0c7224 */ /* 0x000fe200078e0017 */
[----:B------:R-:W-:-:S07]  /*2230*/  MOV R10, 0x2250 ;  /* 0x00002250000a7802 */ /* 0x000fce0000000f00 */
[----:B01----:R-:W-:Y:S05]  /*2240*/  CALL.REL.NOINC `($__internal_1_$__cuda_sm20_sqrt_rn_f32_slowpath) ;  /* 0x0000001000087944 */ /* 0x003fea0003c00000 */
[----:B------:R-:W-:Y:S05]  /*2250*/  BRA `(.L_x_22) ;  /* 0x0000000000107947 */ /* 0x000fea0003800000 */
.L_x_21:
[----:B------:R-:W-:Y:S01]  /*2260*/  FMUL.FTZ R24, R23, R12 ;  /* 0x0000000c17187220 */ /* 0x000fe20000410000 */
[----:B------:R-:W-:-:S03]  /*2270*/  FMUL.FTZ R12, R12, 0.5 ;  /* 0x3f0000000c0c7820 */ /* 0x000fc60000410000 */
[----:B-1----:R-:W-:-:S04]  /*2280*/  FFMA R3, -R24, R24, R23 ;  /* 0x0000001818037223 */ /* 0x002fc80000000117 */
[----:B------:R-:W-:-:S07]  /*2290*/  FFMA R24, R3, R12, R24 ;  /* 0x0000000c03187223 */ /* 0x000fce0000000018 */
.L_x_22:
[----:B------:R-:W-:Y:S05]  /*22a0*/  BSYNC.RECONVERGENT B1 ;  /* 0x0000000000017941 */ /* 0x000fea0003800200 */
.L_x_20:
[----:B------:R-:W1:Y:S01]  /*22b0*/  LDCU.64 UR8, c[0x0][0x398] ;  /* 0x00007300ff0877ac */ /* 0x000e620008000a00 */
[----:B------:R-:W-:Y:S01]  /*22c0*/  FADD R25, R25, -R24 ;  /* 0x8000001819197221 */ /* 0x000fe20000000000 */
[----:B------:R-:W-:Y:S01]  /*22d0*/  BSSY.RECONVERGENT B1, `(.L_x_23) ;  /* 0x0000017000017945 */ /* 0x000fe20003800200 */
[----:B------:R-:W2:Y:S02]  /*22e0*/  LDCU UR4, c[0x0][0x394] ;  /* 0x00007280ff0477ac */ /* 0x000ea40008000800 */
[-C--:B------:R-:W-:Y:S01]  /*22f0*/  FMUL R28, R28, R25.reuse ;  /* 0x000000191c1c7220 */ /* 0x080fe20000400000 */
[-C--:B------:R-:W-:Y:S01]  /*2300*/  FMUL R26, R26, R25.reuse ;  /* 0x000000191a1a7220 */ /* 0x080fe20000400000 */
[----:B------:R-:W-:Y:S02]  /*2310*/  FMUL R16, R16, R25 ;  /* 0x0000001910107220 */ /* 0x000fe40000400000 */
[----:B-1----:R-:W-:Y:S02]  /*2320*/  FADD R2, R28, -UR8 ;  /* 0x800000081c027e21 */ /* 0x002fe40008000000 */
[----:B------:R-:W-:Y:S01]  /*2330*/  FADD R3, R16, -UR9 ;  /* 0x8000000910037e21 */ /* 0x000fe20008000000 */
[----:B--2---:R-:W-:Y:S01]  /*2340*/  FADD R7, R26, -UR4 ;  /* 0x800000041a077e21 */ /* 0x004fe20008000000 */
[----:B------:R-:W-:-:S04]  /*2350*/  FMUL R4, R2, R2 ;  /* 0x0000000202047220 */ /* 0x000fc80000400000 */
[----:B------:R-:W-:-:S04]  /*2360*/  FFMA R4, R7, R7, R4 ;  /* 0x0000000707047223 */ /* 0x000fc80000000004 */
[----:B------:R-:W-:-:S04]  /*2370*/  FFMA R12, R3, R3, R4 ;  /* 0x00000003030c7223 */ /* 0x000fc80000000004 */
[----:B------:R1:W2:Y:S01]  /*2380*/  MUFU.RSQ R5, R12 ;  /* 0x0000000c00057308 */ /* 0x0002a20000001400 */
[----:B------:R-:W-:-:S04]  /*2390*/  IADD3 R4, PT, PT, R12, -0xd000000, RZ ;  /* 0xf30000000c047810 */ /* 0x000fc80007ffe0ff */
[----:B------:R-:W-:-:S13]  /*23a0*/  ISETP.GT.U32.AND P0, PT, R4, 0x727fffff, PT ;  /* 0x727fffff0400780c */ /* 0x000fda0003f04070 */
[----:B-12---:R-:W-:Y:S05]  /*23b0*/  @!P0 BRA `(.L_x_24) ;  /* 0x0000000000108947 */ /* 0x006fea0003800000 */
[----:B------:R-:W-:-:S07]  /*23c0*/  MOV R10, 0x23e0 ;  /* 0x000023e0000a7802 */ /* 0x000fce0000000f00 */
[----:B0-----:R-:W-:Y:S05]  /*23d0*/  CALL.REL.NOINC `($__internal_1_$__cuda_sm20_sqrt_rn_f32_slowpath) ;  /* 0x0000000c00a47944 */ /* 0x001fea0003c00000 */
[----:B------:R-:W-:Y:S01]  /*23e0*/  IMAD.MOV.U32 R6, RZ, RZ, R24 ;  /* 0x000000ffff067224 */ /* 0x000fe200078e0018 */
[----:B------:R-:W-:Y:S06]  /*23f0*/  BRA `(.L_x_25) ;  /* 0x0000000000107947 */ /* 0x000fec0003800000 */
.L_x_24:
[----:B------:R-:W-:Y:S01]  /*2400*/  FMUL.FTZ R6, R12, R5 ;  /* 0x000000050c067220 */ /* 0x000fe20000410000 */
[----:B------:R-:W-:-:S03]  /*2410*/  FMUL.FTZ R4, R5, 0.5 ;  /* 0x3f00000005047820 */ /* 0x000fc60000410000 */
[----:B------:R-:W-:-:S04]  /*2420*/  FFMA R5, -R6, R6, R12 ;  /* 0x0000000606057223 */ /* 0x000fc8000000010c */
[----:B------:R-:W-:-:S07]  /*2430*/  FFMA R6, R5, R4, R6 ;  /* 0x0000000405067223 */ /* 0x000fce0000000006 */
.L_x_25:
[----:B------:R-:W-:Y:S05]  /*2440*/  BSYNC.RECONVERGENT B1 ;  /* 0x0000000000017941 */ /* 0x000fea0003800200 */
.L_x_23:
[----:B------:R-:W1:Y:S01]  /*2450*/  MUFU.RCP R5, R6 ;  /* 0x0000000600057308 */ /* 0x000e620000001000 */
[----:B------:R-:W-:Y:S07]  /*2460*/  BSSY.RECONVERGENT B1, `(.L_x_26) ;  /* 0x000000d000017945 */ /* 0x000fee0003800200 */
[----:B------:R-:W2:Y:S01]  /*2470*/  FCHK P0, R7, R6 ;  /* 0x0000000607007302 */ /* 0x000ea20000000000 */
[----:B-1----:R-:W-:-:S04]  /*2480*/  FFMA R4, R5, -R6, 1 ;  /* 0x3f80000005047423 */ /* 0x002fc80000000806 */
[----:B------:R-:W-:-:S04]  /*2490*/  FFMA R4, R5, R4, R5 ;  /* 0x0000000405047223 */ /* 0x000fc80000000005 */
[----:B------:R-:W-:-:S04]  /*24a0*/  FFMA R5, R7, R4, RZ ;  /* 0x0000000407057223 */ /* 0x000fc800000000ff */
[----:B------:R-:W-:-:S04]  /*24b0*/  FFMA R10, R5, -R6, R7 ;  /* 0x80000006050a7223 */ /* 0x000fc80000000007 */
[----:B------:R-:W-:Y:S01]  /*24c0*/  FFMA R5, R4, R10, R5 ;  /* 0x0000000a04057223 */ /* 0x000fe20000000005 */
[----:B--2---:R-:W-:Y:S06]  /*24d0*/  @!P0 BRA `(.L_x_27) ;  /* 0x0000000000148947 */ /* 0x004fec0003800000 */
[----:B------:R-:W-:Y:S01]  /*24e0*/  IMAD.MOV.U32 R10, RZ, RZ, R7 ;  /* 0x000000ffff0a7224 */ /* 0x000fe200078e0007 */
[----:B------:R-:W-:Y:S01]  /*24f0*/  MOV R12, 0x2520 ;  /* 0x00002520000c7802 */ /* 0x000fe20000000f00 */
[----:B------:R-:W-:-:S07]  /*2500*/  IMAD.MOV.U32 R27, RZ, RZ, R6 ;  /* 0x000000ffff1b7224 */ /* 0x000fce00078e0006 */
[----:B0-----:R-:W-:Y:S05]  /*2510*/  CALL.REL.NOINC `($__internal_2_$__cuda_sm3x_div_rn_noftz_f32_slowpath) ;  /* 0x0000000c00ac7944 */ /* 0x001fea0003c00000 */
[----:B------:R-:W-:-:S07]  /*2520*/  IMAD.MOV.U32 R5, RZ, RZ, R10 ;  /* 0x000000ffff057224 */ /* 0x000fce00078e000a */
.L_x_27:
[----:B------:R-:W-:Y:S05]  /*2530*/  BSYNC.RECONVERGENT B1 ;  /* 0x0000000000017941 */ /* 0x000fea0003800200 */
.L_x_26:
        /* <DEDUP_REMOVED lines=14> */
.L_x_29:
[----:B------:R-:W-:Y:S05]  /*2620*/  BSYNC.RECONVERGENT B1 ;  /* 0x0000000000017941 */ /* 0x000fea0003800200 */
.L_x_28:
        /* <DEDUP_REMOVED lines=10> */
[----:B------:R-:W-:Y:S02]  /*26d0*/  MOV R27, R6 ;  /* 0x00000006001b7202 */ /* 0x000fe40000000f00 */
[----:B------:R-:W-:-:S07]  /*26e0*/  MOV R12, 0x2700 ;  /* 0x00002700000c7802 */ /* 0x000fce0000000f00 */
[----:B0-----:R-:W-:Y:S05]  /*26f0*/  CALL.REL.NOINC `($__internal_2_$__cuda_sm3x_div_rn_noftz_f32_slowpath) ;  /* 0x0000000c00347944 */ /* 0x001fea0003c00000 */
[----:B------:R-:W-:-:S07]  /*2700*/  IMAD.MOV.U32 R2, RZ, RZ, R10 ;  /* 0x000000ffff027224 */ /* 0x000fce00078e000a */
.L_x_31:
[----:B------:R-:W-:Y:S05]  /*2710*/  BSYNC.RECONVERGENT B1 ;  /* 0x0000000000017941 */ /* 0x000fea0003800200 */
.L_x_30:
[----:B------:R-:W1:Y:S01]  /*2720*/  LDCU.64 UR4, c[0x0][0x380] ;  /* 0x00007000ff0477ac */ /* 0x000e620008000a00 */
[----:B------:R-:W-:Y:S01]  /*2730*/  BSSY.RECONVERGENT B1, `(.L_x_32) ;  /* 0x0000014000017945 */ /* 0x000fe20003800200 */
[----:B------:R-:W2:Y:S01]  /*2740*/  LDCU UR8, c[0x0][0x388] ;  /* 0x00007100ff0877ac */ /* 0x000ea20008000800 */
[----:B-1----:R-:W-:Y:S01]  /*2750*/  FADD R28, -R28, UR5 ;  /* 0x000000051c1c7e21 */ /* 0x002fe20008000100 */
[----:B------:R-:W-:-:S03]  /*2760*/  FADD R26, -R26, UR4 ;  /* 0x000000041a1a7e21 */ /* 0x000fc60008000100 */
[----:B------:R-:W-:Y:S01]  /*2770*/  FMUL R3, R28, R28 ;  /* 0x0000001c1c037220 */ /* 0x000fe20000400000 */
[----:B--2---:R-:W-:-:S03]  /*2780*/  FADD R16, -R16, UR8 ;  /* 0x0000000810107e21 */ /* 0x004fc60008000100 */
[----:B------:R-:W-:-:S04]  /*2790*/  FFMA R3, R26, R26, R3 ;  /* 0x0000001a1a037223 */ /* 0x000fc80000000003 */
[----:B------:R-:W-:-:S04]  /*27a0*/  FFMA R12, R16, R16, R3 ;  /* 0x00000010100c7223 */ /* 0x000fc80000000003 */
[----:B------:R-:W-:Y:S01]  /*27b0*/  VIADD R6, R12, 0xf3000000 ;  /* 0xf30000000c067836 */ /* 0x000fe20000000000 */
[----:B------:R1:W2:Y:S04]  /*27c0*/  MUFU.RSQ R3, R12 ;  /* 0x0000000c00037308 */ /* 0x0002a80000001400 */
[----:B------:R-:W-:-:S13]  /*27d0*/  ISETP.GT.U32.AND P0, PT, R6, 0x727fffff, PT ;  /* 0x727fffff0600780c */ /* 0x000fda0003f04070 */
[----:B-12---:R-:W-:Y:S05]  /*27e0*/  @!P0 BRA `(.L_x_33) ;  /* 0x0000000000108947 */ /* 0x006fea0003800000 */
[----:B------:R-:W-:-:S07]  /*27f0*/  MOV R10, 0x2810 ;  /* 0x00002810000a7802 */ /* 0x000fce0000000f00 */
[----:B0-----:R-:W-:Y:S05]  /*2800*/  CALL.REL.NOINC `($__internal_1_$__cuda_sm20_sqrt_rn_f32_slowpath) ;  /* 0x0000000800987944 */ /* 0x001fea0003c00000 */
[----:B------:R-:W-:Y:S01]  /*2810*/  IMAD.MOV.U32 R7, RZ, RZ, R24 ;  /* 0x000000ffff077224 */ /* 0x000fe200078e0018 */
[----:B------:R-:W-:Y:S06]  /*2820*/  BRA `(.L_x_34) ;  /* 0x0000000000107947 */ /* 0x000fec0003800000 */
.L_x_33:
[----:B------:R-:W-:Y:S01]  /*2830*/  FMUL.FTZ R7, R12, R3 ;  /* 0x000000030c077220 */ /* 0x000fe20000410000 */
[----:B------:R-:W-:-:S03]  /*2840*/  FMUL.FTZ R3, R3, 0.5 ;  /* 0x3f00000003037820 */ /* 0x000fc60000410000 */
[----:B------:R-:W-:-:S04]  /*2850*/  FFMA R6, -R7, R7, R12 ;  /* 0x0000000707067223 */ /* 0x000fc8000000010c */
[----:B------:R-:W-:-:S07]  /*2860*/  FFMA R7, R6, R3, R7 ;  /* 0x0000000306077223 */ /* 0x000fce0000000007 */
.L_x_34:
[----:B------:R-:W-:Y:S05]  /*2870*/  BSYNC.RECONVERGENT B1 ;  /* 0x0000000000017941 */ /* 0x000fea0003800200 */
.L_x_32:
        /* <DEDUP_REMOVED lines=14> */
.L_x_36:
[----:B------:R-:W-:Y:S05]  /*2960*/  BSYNC.RECONVERGENT B1 ;  /* 0x0000000000017941 */ /* 0x000fea0003800200 */
.L_x_35:
        /* <DEDUP_REMOVED lines=13> */
[----:B------:R-:W-:-:S07]  /*2a40*/  MOV R3, R10 ;  /* 0x0000000a00037202 */ /* 0x000fce0000000f00 */
.L_x_38:
[----:B------:R-:W-:Y:S05]  /*2a50*/  BSYNC.RECONVERGENT B1 ;  /* 0x0000000000017941 */ /* 0x000fea0003800200 */
.L_x_37:
        /* <DEDUP_REMOVED lines=13> */
.L_x_40:
[----:B------:R-:W-:Y:S05]  /*2b30*/  BSYNC.RECONVERGENT B1 ;  /* 0x0000000000017941 */ /* 0x000fea0003800200 */
.L_x_39:
[----:B------:R-:W1:Y:S01]  /*2b40*/  LDCU UR4, c[0x0][0x390] ;  /* 0x00007200ff0477ac */ /* 0x000e620008000800 */
[----:B------:R-:W-:Y:S01]  /*2b50*/  IADD3 R15, P0, PT, R15, 0x1, RZ ;  /* 0x000000010f0f7810 */ /* 0x000fe20007f1e0ff */
[----:B------:R-:W-:Y:S01]  /*2b60*/  FMUL R3, R3, R4 ;  /* 0x0000000403037220 */ /* 0x000fe20000400000 */
[----:B-1----:R-:W-:Y:S01]  /*2b70*/  FADD R18, R18, UR4 ;  /* 0x0000000412127e21 */ /* 0x002fe20008000000 */
[----:B------:R-:W-:Y:S01]  /*2b80*/  FADD R12, R19, UR4 ;  /* 0x00000004130c7e21 */ /* 0x000fe20008000000 */
[----:B------:R-:W1:Y:S01]  /*2b90*/  LDCU UR4, c[0x0][0x3a4] ;  /* 0x00007480ff0477ac */ /* 0x000e620008000800 */
[----:B------:R-:W-:Y:S02]  /*2ba0*/  IMAD.X R17, RZ, RZ, R17, P0 ;  /* 0x000000ffff117224 */ /* 0x000fe400000e0611 */
[-C--:B------:R-:W-:Y:S01]  /*2bb0*/  FMUL R7, R18, R11.reuse ;  /* 0x0000000b12077220 */ /* 0x080fe20000400000 */
[----:B------:R-:W-:Y:S01]  /*2bc0*/  FMUL R12, R12, R11 ;  /* 0x0000000b0c0c7220 */ /* 0x000fe20000400000 */
[----:B------:R-:W2:Y:S01]  /*2bd0*/  LDC.64 R18, c[0x0][0x3b0] ;  /* 0x0000ec00ff127b82 */ /* 0x000ea20000000a00 */
[----:B------:R-:W-:-:S03]  /*2be0*/  FFMA R3, R6, R5, R3 ;  /* 0x0000000506037223 */ /* 0x000fc60000000003 */
[----:B------:R-:W-:Y:S01]  /*2bf0*/  F2I.TRUNC.NTZ R7, R7 ;  /* 0x0000000700077305 */ /* 0x000fe2000020f100 */
[----:B------:R-:W-:Y:S01]  /*2c00*/  ISETP.NE.U32.AND P0, PT, R15, R0, PT ;  /* 0x000000000f00720c */ /* 0x000fe20003f05070 */
[----:B------:R-:W-:-:S06]  /*2c10*/  FFMA R2, R10, R2, R3 ;  /* 0x000000020a027223 */ /* 0x000fcc0000000003 */
[----:B------:R-:W1:Y:S01]  /*2c20*/  F2I.TRUNC.NTZ R12, R12 ;  /* 0x0000000c000c7305 */ /* 0x000e62000020f100 */
[----:B------:R-:W-:Y:S02]  /*2c30*/  ISETP.NE.AND.EX P0, PT, R17, R8, PT, P0 ;  /* 0x000000081100720c */ /* 0x000fe40003f05300 */
[----:B------:R-:W-:Y:S01]  /*2c40*/  FMNMX R3, RZ, R2, !PT ;  /* 0x00000002ff037209 */ /* 0x000fe20007800000 */
[----:B-1----:R-:W-:-:S04]  /*2c50*/  IMAD R5, R7, UR4, R12 ;  /* 0x0000000407057c24 */ /* 0x002fc8000f8e020c */
[----:B--2---:R-:W-:-:S05]  /*2c60*/  IMAD.WIDE R18, R5, 0x4, R18 ;  /* 0x0000000405127825 */ /* 0x004fca00078e0212 */
[----:B------:R1:W-:Y:S01]  /*2c70*/  REDG.E.ADD.F32.FTZ.RN.STRONG.GPU desc[UR6][R18.64], R3 ;  /* 0x00000003120079a6 */ /* 0x0003e2000c12f306 */
[----:B------:R-:W-:Y:S05]  /*2c80*/  @P0 BRA `(.L_x_41) ;  /* 0xffffffe400780947 */ /* 0x000fea000383ffff */
.L_x_5:
[----:B------:R-:W-:Y:S05]  /*2c90*/  BSYNC B0 ;  /* 0x0000000000007941 */ /* 0x000fea0003800000 */
.L_x_4:
[----:B------:R-:W2:Y:S01]  /*2ca0*/  S2R R0, SR_LANEID ;  /* 0x0000000000007919 */ /* 0x000ea20000000000 */
[----:B------:R-:W3:Y:S08]  /*2cb0*/  REDUX.SUM UR5, R9 ;  /* 0x00000000090573c4 */ /* 0x000ef0000000c000 */
[----:B01----:R-:W0:Y:S01]  /*2cc0*/  LDC.64 R2, c[0x0][0x3b8] ;  /* 0x0000ee00ff027b82 */ /* 0x003e220000000a00 */
[----:B------:R-:W-:-:S02]  /*2cd0*/  VOTEU.ANY UR4, UPT, PT ;  /* 0x0000000000047886 */ /* 0x000fc400038e0100 */
[----:B------:R-:W-:Y:S01]  /*2ce0*/  UFLO.U32 UR4, UR4 ;  /* 0x00000004000472bd */ /* 0x000fe200080e0000 */
[----:B---3--:R-:W-:-:S05]  /*2cf0*/  IMAD.U32 R5, RZ, RZ, UR5 ;  /* 0x00000005ff057e24 */ /* 0x008fca000f8e00ff */
[----:B--2---:R-:W-:-:S13]  /*2d00*/  ISETP.EQ.U32.AND P0, PT, R0, UR4, PT ;  /* 0x0000000400007c0c */ /* 0x004fda000bf02070 */
[----:B0-----:R-:W-:Y:S01]  /*2d10*/  @P0 REDG.E.ADD.STRONG.GPU desc[UR6][R2.64], R5 ;  /* 0x000000050200098e */ /* 0x001fe2000c12e106 */
[----:B------:R-:W-:Y:S05]  /*2d20*/  EXIT ;  /* 0x000000000000794d */ /* 0x000fea0003800000 */
        .weak           $__internal_0_$__cuda_sm20_div_s64
        .type           $__internal_0_$__cuda_sm20_div_s64,@function
        .size           $__internal_0_$__cuda_sm20_div_s64,($__internal_1_$__cuda_sm20_sqrt_rn_f32_slowpath - $__internal_0_$__cuda_sm20_div_s64)
$__internal_0_$__cuda_sm20_div_s64:
[----:B------:R-:W-:Y:S02]  /*2d30*/  IADD3 R2, P1, PT, RZ, -R5, RZ ;  /* 0x80000005ff027210 */ /* 0x000fe40007f3e0ff */
[----:B------:R-:W-:-:S03]  /*2d40*/  ISETP.GE.AND P0, PT, R8, RZ, PT ;  /* 0x000000ff0800720c */ /* 0x000fc60003f06270 */
[----:B------:R-:W-:Y:S01]  /*2d50*/  IMAD.X R3, RZ, RZ, ~R8, P1 ;  /* 0x000000ffff037224 */ /* 0x000fe200008e0e08 */
[----:B------:R-:W-:-:S04]  /*2d60*/  SEL R2, R2, R5, !P0 ;  /* 0x0000000502027207 */ /* 0x000fc80004000000 */
[----:B------:R-:W-:-:S04]  /*2d70*/  SEL R3, R3, R8, !P0 ;  /* 0x0000000803037207 */ /* 0x000fc80004000000 */
[----:B------:R-:W0:Y:S08]  /*2d80*/  I2F.U64.RP R9, R2 ;  /* 0x0000000200097312 */ /* 0x000e300000309000 */
[----:B0-----:R-:W0:Y:S02]  /*2d90*/  MUFU.RCP R9, R9 ;  /* 0x0000000900097308 */ /* 0x001e240000001000 */
[----:B0-----:R-:W-:-:S06]  /*2da0*/  VIADD R12, R9, 0x1ffffffe ;  /* 0x1ffffffe090c7836 */ /* 0x001fcc0000000000 */
[----:B------:R-:W0:Y:S02]  /*2db0*/  F2I.U64.TRUNC R12, R12 ;  /* 0x0000000c000c7311 */ /* 0x000e24000020d800 */
[----:B0-----:R-:W-:-:S04]  /*2dc0*/  IMAD.WIDE.U32 R6, R12, R2, RZ ;  /* 0x000000020c067225 */ /* 0x001fc800078e00ff */
[----:B------:R-:W-:Y:S01]  /*2dd0*/  IMAD R7, R12, R3, R7 ;  /* 0x000000030c077224 */ /* 0x000fe200078e0207 */
[----:B------:R-:W-:-:S03]  /*2de0*/  IADD3 R11, P0, PT, RZ, -R6, RZ ;  /* 0x80000006ff0b7210 */ /* 0x000fc60007f1e0ff */
[----:B------:R-:W-:Y:S02]  /*2df0*/  IMAD R7, R13, R2, R7 ;  /* 0x000000020d077224 */ /* 0x000fe400078e0207 */
[----:B------:R-:W-:-:S04]  /*2e00*/  IMAD.HI.U32 R6, R12, R11, RZ ;  /* 0x0000000b0c067227 */ /* 0x000fc800078e00ff */
[----:B------:R-:W-:Y:S02]  /*2e10*/  IMAD.X R15, RZ, RZ, ~R7, P0 ;  /* 0x000000ffff0f7224 */ /* 0x000fe400000e0e07 */
[----:B------:R-:W-:Y:S02]  /*2e20*/  IMAD.MOV.U32 R7, RZ, RZ, R12 ;  /* 0x000000ffff077224 */ /* 0x000fe400078e000c */
[-C--:B------:R-:W-:Y:S02]  /*2e30*/  IMAD R17, R13, R15.reuse, RZ ;  /* 0x0000000f0d117224 */ /* 0x080fe400078e02ff */
[----:B------:R-:W-:-:S04]  /*2e40*/  IMAD.WIDE.U32 R6, P0, R12, R15, R6 ;  /* 0x0000000f0c067225 */ /* 0x000fc80007800006 */
[----:B------:R-:W-:-:S04]  /*2e50*/  IMAD.HI.U32 R9, R13, R15, RZ ;  /* 0x0000000f0d097227 */ /* 0x000fc800078e00ff */
[----:B------:R-:W-:Y:S01]  /*2e60*/  IMAD.HI.U32 R6, P1, R13, R11, R6 ;  /* 0x0000000b0d067227 */ /* 0x000fe20007820006 */
[----:B------:R-:W-:-:S04]  /*2e70*/  IADD3.X R9, PT, PT, R9, R13, RZ, P0, !PT ;  /* 0x0000000d09097210 */ /* 0x000fc800007fe4ff */
[----:B------:R-:W-:Y:S02]  /*2e80*/  IADD3 R17, P2, PT, R17, R6, RZ ;  /* 0x0000000611117210 */ /* 0x000fe40007f5e0ff */
[----:B------:R-:W0:Y:S02]  /*2e90*/  LDC.64 R6, c[0x0][0x3a8] ;  /* 0x0000ea00ff067b82 */ /* 0x000e240000000a00 */
[----:B------:R-:W-:Y:S01]  /*2ea0*/  IADD3.X R11, PT, PT, RZ, RZ, R9, P2, P1 ;  /* 0x000000ffff0b7210 */ /* 0x000fe200017e2409 */
[----:B------:R-:W-:-:S04]  /*2eb0*/  IMAD.WIDE.U32 R12, R17, R2, RZ ;  /* 0x00000002110c7225 */ /* 0x000fc800078e00ff */
[----:B------:R-:W-:Y:S01]  /*2ec0*/  IMAD R9, R17, R3, R13 ;  /* 0x0000000311097224 */ /* 0x000fe200078e020d */
[----:B------:R-:W-:-:S03]  /*2ed0*/  IADD3 R13, P0, PT, RZ, -R12, RZ ;  /* 0x8000000cff0d7210 */ /* 0x000fc60007f1e0ff */
[----:B------:R-:W-:Y:S02]  /*2ee0*/  IMAD R9, R11, R2, R9 ;  /* 0x000000020b097224 */ /* 0x000fe400078e0209 */
[----:B------:R-:W-:-:S04]  /*2ef0*/  IMAD.HI.U32 R16, R17, R13, RZ ;  /* 0x0000000d11107227 */ /* 0x000fc800078e00ff */
[----:B------:R-:W-:-:S04]  /*2f00*/  IMAD.X R12, RZ, RZ, ~R9, P0 ;  /* 0x000000ffff0c7224 */ /* 0x000fc800000e0e09 */
[----:B------:R-:W-:Y:S01]  /*2f10*/  IMAD.WIDE.U32 R16, P0, R17, R12, R16 ;  /* 0x0000000c11107225 */ /* 0x000fe20007800010 */
[----:B0-----:R-:W-:Y:S02]  /*2f20*/  ISETP.GE.AND P3, PT, R7, RZ, PT ;  /* 0x000000ff0700720c */ /* 0x001fe40003f66270 */
[----:B------:R-:W-:Y:S01]  /*2f30*/  IADD3 R9, P4, PT, RZ, -R6, RZ ;  /* 0x80000006ff097210 */ /* 0x000fe20007f9e0ff */
[----:B------:R-:W-:-:S03]  /*2f40*/  IMAD.HI.U32 R16, P1, R11, R13, R16 ;  /* 0x0000000d0b107227 */ /* 0x000fc60007820010 */
[----:B------:R-:W-:Y:S01]  /*2f50*/  SEL R9, R9, R6, !P3 ;  /* 0x0000000609097207 */ /* 0x000fe20005800000 */
[CC--:B------:R-:W-:Y:S02]  /*2f60*/  IMAD R13, R11.reuse, R12.reuse, RZ ;  /* 0x0000000c0b0d7224 */ /* 0x0c0fe400078e02ff */
[----:B------:R-:W-:-:S03]  /*2f70*/  IMAD.HI.U32 R12, R11, R12, RZ ;  /* 0x0000000c0b0c7227 */ /* 0x000fc600078e00ff */
[----:B------:R-:W-:Y:S01]  /*2f80*/  IADD3 R6, P2, PT, R13, R16, RZ ;  /* 0x000000100d067210 */ /* 0x000fe20007f5e0ff */
[----:B------:R-:W-:Y:S02]  /*2f90*/  IMAD.X R16, RZ, RZ, ~R7, P4 ;  /* 0x000000ffff107224 */ /* 0x000fe400020e0e07 */
[----:B------:R-:W-:Y:S02]  /*2fa0*/  IMAD.X R11, R12, 0x1, R11, P0 ;  /* 0x000000010c0b7824 */ /* 0x000fe400000e060b */
[----:B------:R-:W-:Y:S01]  /*2fb0*/  IMAD.HI.U32 R12, R6, R9, RZ ;  /* 0x00000009060c7227 */ /* 0x000fe200078e00ff */
[-C--:B------:R-:W-:Y:S02]  /*2fc0*/  SEL R19, R16, R7.reuse, !P3 ;  /* 0x0000000710137207 */ /* 0x080fe40005800000 */
[----:B------:R-:W-:Y:S01]  /*2fd0*/  IADD3.X R11, PT, PT, RZ, RZ, R11, P2, P1 ;  /* 0x000000ffff0b7210 */ /* 0x000fe200017e240b */
[----:B------:R-:W-:Y:S01]  /*2fe0*/  IMAD.MOV.U32 R13, RZ, RZ, RZ ;  /* 0x000000ffff0d7224 */ /* 0x000fe200078e00ff */
[----:B------:R-:W-:Y:S01]  /*2ff0*/  LOP3.LUT R7, R8, R7, RZ, 0x3c, !PT ;  /* 0x0000000708077212 */ /* 0x000fe200078e3cff */
[----:B------:R-:W-:-:S04]  /*3000*/  IMAD.WIDE.U32 R12, R6, R19, R12 ;  /* 0x00000013060c7225 */ /* 0x000fc800078e000c */
[C---:B------:R-:W-:Y:S02]  /*3010*/  IMAD R15, R11.reuse, R19, RZ ;  /* 0x000000130b0f7224 */ /* 0x040fe400078e02ff */
[----:B------:R-:W-:-:S04]  /*3020*/  IMAD.HI.U32 R12, P0, R11, R9, R12 ;  /* 0x000000090b0c7227 */ /* 0x000fc8000780000c */
[----:B------:R-:W-:Y:S01]  /*3030*/  IMAD.HI.U32 R6, R11, R19, RZ ;  /* 0x000000130b067227 */ /* 0x000fe200078e00ff */
[----:B------:R-:W-:-:S03]  /*3040*/  IADD3 R11, P1, PT, R15, R12, RZ ;  /* 0x0000000c0f0b7210 */ /* 0x000fc60007f3e0ff */
[----:B------:R-:W-:Y:S02]  /*3050*/  IMAD.X R6, RZ, RZ, R6, P0 ;  /* 0x000000ffff067224 */ /* 0x000fe400000e0606 */
[----:B------:R-:W-:-:S04]  /*3060*/  IMAD.WIDE.U32 R12, R11, R2, RZ ;  /* 0x000000020b0c7225 */ /* 0x000fc800078e00ff */
[----:B------:R-:W-:Y:S01]  /*3070*/  IMAD.X R15, RZ, RZ, R6, P1 ;  /* 0x000000ffff0f7224 */ /* 0x000fe200008e0606 */
[----:B------:R-:W-:Y:S01]  /*3080*/  IADD3 R17, P1, PT, -R12, R9, RZ ;  /* 0x000000090c117210 */ /* 0x000fe20007f3e1ff */
[----:B------:R-:W-:-:S03]  /*3090*/  IMAD R6, R11, R3, R13 ;  /* 0x000000030b067224 */ /* 0x000fc600078e020d */
[-C--:B------:R-:W-:Y:S01]  /*30a0*/  ISETP.GE.U32.AND P0, PT, R17, R2.reuse, PT ;  /* 0x000000021100720c */ /* 0x080fe20003f06070 */
[----:B------:R-:W-:-:S04]  /*30b0*/  IMAD R6, R15, R2, R6 ;  /* 0x000000020f067224 */ /* 0x000fc800078e0206 */
[----:B------:R-:W-:Y:S01]  /*30c0*/  IMAD.X R19, R19, 0x1, ~R6, P1 ;  /* 0x0000000113137824 */ /* 0x000fe200008e0e06 */
[----:B------:R-:W-:Y:S02]  /*30d0*/  IADD3 R9, P1, PT, R17, -R2, RZ ;  /* 0x8000000211097210 */ /* 0x000fe40007f3e0ff */
[----:B------:R-:W-:Y:S02]  /*30e0*/  IADD3 R6, P2, PT, R11, 0x1, RZ ;  /* 0x000000010b067810 */ /* 0x000fe40007f5e0ff */
[C---:B------:R-:W-:Y:S01]  /*30f0*/  ISETP.GE.U32.AND.EX P0, PT, R19.reuse, R3, PT, P0 ;  /* 0x000000031300720c */ /* 0x040fe20003f06100 */
[----:B------:R-:W-:Y:S01]  /*3100*/  IMAD.X R13, R19, 0x1, ~R3, P1 ;  /* 0x00000001130d7824 */ /* 0x000fe200008e0e03 */
[----:B------:R-:W-:Y:S02]  /*3110*/  IADD3.X R12, PT, PT, RZ, R15, RZ, P2, !PT ;  /* 0x0000000fff0c7210 */ /* 0x000fe400017fe4ff */
[----:B------:R-:W-:Y:S02]  /*3120*/  SEL R9, R9, R17, P0 ;  /* 0x0000001109097207 */ /* 0x000fe40000000000 */
[----:B------:R-:W-:-:S02]  /*3130*/  SEL R11, R6, R11, P0 ;  /* 0x0000000b060b7207 */ /* 0x000fc40000000000 */
[----:B------:R-:W-:Y:S02]  /*3140*/  SEL R13, R13, R19, P0 ;  /* 0x000000130d0d7207 */ /* 0x000fe40000000000 */
[----:B------:R-:W-:Y:S02]  /*3150*/  ISETP.GE.U32.AND P1, PT, R9, R2, PT ;  /* 0x000000020900720c */ /* 0x000fe40003f26070 */
[----:B------:R-:W-:Y:S02]  /*3160*/  SEL R2, R12, R15, P0 ;  /* 0x0000000f0c027207 */ /* 0x000fe40000000000 */
[----:B------:R-:W-:Y:S02]  /*3170*/  IADD3 R6, P2, PT, R11, 0x1, RZ ;  /* 0x000000010b067810 */ /* 0x000fe40007f5e0ff */
[----:B------:R-:W-:Y:S02]  /*3180*/  ISETP.GE.U32.AND.EX P0, PT, R13, R3, PT, P1 ;  /* 0x000000030d00720c */ /* 0x000fe40003f06110 */
[----:B------:R-:W-:Y:S01]  /*3190*/  ISETP.GE.AND P1, PT, R7, RZ, PT ;  /* 0x000000ff0700720c */ /* 0x000fe20003f26270 */
[----:B------:R-:W-:Y:S01]  /*31a0*/  IMAD.X R9, RZ, RZ, R2, P2 ;  /* 0x000000ffff097224 */ /* 0x000fe200010e0602 */
[----:B------:R-:W-:Y:S01]  /*31b0*/  SEL R6, R6, R11, P0 ;  /* 0x0000000b06067207 */ /* 0x000fe20000000000 */
[----:B------:R-:W-:-:S03]  /*31c0*/  IMAD.MOV.U32 R11, RZ, RZ, 0x0 ;  /* 0x00000000ff0b7424 */ /* 0x000fc600078e00ff */
[----:B------:R-:W-:Y:S02]  /*31d0*/  SEL R9, R9, R2, P0 ;  /* 0x0000000209097207 */ /* 0x000fe40000000000 */
[-C--:B------:R-:W-:Y:S02]  /*31e0*/  IADD3 R3, P2, PT, RZ, -R6.reuse, RZ ;  /* 0x80000006ff037210 */ /* 0x080fe40007f5e0ff */
[----:B------:R-:W-:Y:S02]  /*31f0*/  ISETP.NE.U32.AND P0, PT, R5, RZ, PT ;  /* 0x000000ff0500720c */ /* 0x000fe40003f05070 */
[----:B------:R-:W-:Y:S01]  /*3200*/  SEL R6, R3, R6, !P1 ;  /* 0x0000000603067207 */ /* 0x000fe20004800000 */
[----:B------:R-:W-:Y:S01]  /*3210*/  IMAD.X R2, RZ, RZ, ~R9, P2 ;  /* 0x000000ffff027224 */ /* 0x000fe200010e0e09 */
[----:B------:R-:W-:-:S04]  /*3220*/  ISETP.NE.AND.EX P0, PT, R8, RZ, PT, P0 ;  /* 0x000000ff0800720c */ /* 0x000fc80003f05300 */
[----:B------:R-:W-:Y:S02]  /*3230*/  SEL R9, R2, R9, !P1 ;  /* 0x0000000902097207 */ /* 0x000fe40004800000 */
[----:B------:R-:W-:Y:S02]  /*3240*/  SEL R6, R6, 0xffffffff, P0 ;  /* 0xffffffff06067807 */ /* 0x000fe40000000000 */
[----:B------:R-:W-:Y:S01]  /*3250*/  SEL R9, R9, 0xffffffff, P0 ;  /* 0xffffffff09097807 */ /* 0x000fe20000000000 */
[----:B------:R-:W-:Y:S06]  /*3260*/  RET.REL.NODEC R10 `(_Z11ray_tracingfffffffffilPfPi) ;  /* 0xffffffcc0a647950 */ /* 0x000fec0003c3ffff */
        .weak           $__internal_1_$__cuda_sm20_sqrt_rn_f32_slowpath
        .type           $__internal_1_$__cuda_sm20_sqrt_rn_f32_slowpath,@function
        .size           $__internal_1_$__cuda_sm20_sqrt_rn_f32_slowpath,($__internal_2_$__cuda_sm3x_div_rn_noftz_f32_slowpath - $__internal_1_$__cuda_sm20_sqrt_rn_f32_slowpath)
$__internal_1_$__cuda_sm20_sqrt_rn_f32_slowpath:
[----:B------:R-:W-:-:S13]  /*3270*/  LOP3.LUT P0, RZ, R12, 0x7fffffff, RZ, 0xc0, !PT ;  /* 0x7fffffff0cff7812 */ /* 0x000fda000780c0ff */
[----:B------:R-:W-:Y:S01]  /*3280*/  @!P0 IMAD.MOV.U32 R24, RZ, RZ, R12 ;  /* 0x000000ffff188224 */ /* 0x000fe200078e000c */
[----:B------:R-:W-:Y:S06]  /*3290*/  @!P0 BRA `(.L_x_42) ;  /* 0x0000000000408947 */ /* 0x000fec0003800000 */
[----:B------:R-:W-:-:S13]  /*32a0*/  FSETP.GEU.FTZ.AND P0, PT, R12, RZ, PT ;  /* 0x000000ff0c00720b */ /* 0x000fda0003f1e000 */
[----:B------:R-:W-:Y:S01]  /*32b0*/  @!P0 IMAD.MOV.U32 R24, RZ, RZ, 0x7fffffff ;  /* 0x7fffffffff188424 */ /* 0x000fe200078e00ff */
[----:B------:R-:W-:Y:S06]  /*32c0*/  @!P0 BRA `(.L_x_42) ;  /* 0x0000000000348947 */ /* 0x000fec0003800000 */
[----:B------:R-:W-:-:S13]  /*32d0*/  FSETP.GTU.FTZ.AND P0, PT, |R12|, +INF , PT ;  /* 0x7f8000000c00780b */ /* 0x000fda0003f1c200 */
[----:B------:R-:W-:Y:S01]  /*32e0*/  @P0 FADD.FTZ R24, R12, 1 ;  /* 0x3f8000000c180421 */ /* 0x000fe20000010000 */
[----:B------:R-:W-:Y:S06]  /*32f0*/  @P0 BRA `(.L_x_42) ;  /* 0x0000000000280947 */ /* 0x000fec0003800000 */
[----:B------:R-:W-:-:S13]  /*3300*/  FSETP.NEU.FTZ.AND P0, PT, |R12|, +INF , PT ;  /* 0x7f8000000c00780b */ /* 0x000fda0003f1d200 */
[----:B------:R-:W-:Y:S01]  /*3310*/  @P0 FFMA R23, R12, 1.84467440737095516160e+19, RZ ;  /* 0x5f8000000c170823 */ /* 0x000fe200000000ff */
[----:B------:R-:W-:-:S03]  /*3320*/  @!P0 IMAD.MOV.U32 R24, RZ, RZ, R12 ;  /* 0x000000ffff188224 */ /* 0x000fc600078e000c */
[----:B------:R-:W0:Y:S02]  /*3330*/  @P0 MUFU.RSQ R20, R23 ;  /* 0x0000001700140308 */ /* 0x000e240000001400 */
[----:B0-----:R-:W-:Y:S01]  /*3340*/  @P0 FMUL.FTZ R22, R23, R20 ;  /* 0x0000001417160220 */ /* 0x001fe20000410000 */
[----:B------:R-:W-:-:S03]  /*3350*/  @P0 FMUL.FTZ R20, R20, 0.5 ;  /* 0x3f00000014140820 */ /* 0x000fc60000410000 */
[----:B------:R-:W-:-:S04]  /*3360*/  @P0 FADD.FTZ R21, -R22, -RZ ;  /* 0x800000ff16150221 */ /* 0x000fc80000010100 */
[----:B------:R-:W-:-:S04]  /*3370*/  @P0 FFMA R21, R22, R21, R23 ;  /* 0x0000001516150223 */ /* 0x000fc80000000017 */
[----:B------:R-:W-:-:S04]  /*3380*/  @P0 FFMA R20, R21, R20, R22 ;  /* 0x0000001415140223 */ /* 0x000fc80000000016 */
[----:B------:R-:W-:-:S07]  /*3390*/  @P0 FMUL.FTZ R24, R20, 2.3283064365386962891e-10 ;  /* 0x2f80000014180820 */ /* 0x000fce0000410000 */
.L_x_42:
[----:B------:R-:W-:Y:S02]  /*33a0*/  IMAD.MOV.U32 R20, RZ, RZ, R10 ;  /* 0x000000ffff147224 */ /* 0x000fe400078e000a */
[----:B------:R-:W-:-:S04]  /*33b0*/  IMAD.MOV.U32 R21, RZ, RZ, 0x0 ;  /* 0x00000000ff157424 */ /* 0x000fc800078e00ff */
[----:B------:R-:W-:Y:S05]  /*33c0*/  RET.REL.NODEC R20 `(_Z11ray_tracingfffffffffilPfPi) ;  /* 0xffffffcc140c7950 */ /* 0x000fea0003c3ffff */
        .weak           $__internal_2_$__cuda_sm3x_div_rn_noftz_f32_slowpath
        .type           $__internal_2_$__cuda_sm3x_div_rn_noftz_f32_slowpath,@function
        .size           $__internal_2_$__cuda_sm3x_div_rn_noftz_f32_slowpath,(.L_x_57 - $__internal_2_$__cuda_sm3x_div_rn_noftz_f32_slowpath)
$__internal_2_$__cuda_sm3x_div_rn_noftz_f32_slowpath:
[----:B------:R-:W-:Y:S01]  /*33d0*/  SHF.R.U32.HI R20, RZ, 0x17, R27 ;  /* 0x00000017ff147819 */ /* 0x000fe2000001161b */
[----:B------:R-:W-:Y:S01]  /*33e0*/  BSSY.RECONVERGENT B3, `(.L_x_43) ;  /* 0x0000062000037945 */ /* 0x000fe20003800200 */
[----:B------:R-:W-:Y:S02]  /*33f0*/  SHF.R.U32.HI R25, RZ, 0x17, R10 ;  /* 0x00000017ff197819 */ /* 0x000fe4000001160a */
[----:B------:R-:W-:Y:S02]  /*3400*/  LOP3.LUT R20, R20, 0xff, RZ, 0xc0, !PT ;  /* 0x000000ff14147812 */ /* 0x000fe400078ec0ff */
[----:B------:R-:W-:Y:S02]  /*3410*/  LOP3.LUT R25, R25, 0xff, RZ, 0xc0, !PT ;  /* 0x000000ff19197812 */ /* 0x000fe400078ec0ff */
[----:B------:R-:W-:-:S03]  /*3420*/  IADD3 R22, PT, PT, R20, -0x1, RZ ;  /* 0xffffffff14167810 */ /* 0x000fc60007ffe0ff */
[----:B------:R-:W-:Y:S01]  /*3430*/  VIADD R23, R25, 0xffffffff ;  /* 0xffffffff19177836 */ /* 0x000fe20000000000 */
[----:B------:R-:W-:-:S04]  /*3440*/  ISETP.GT.U32.AND P0, PT, R22, 0xfd, PT ;  /* 0x000000fd1600780c */ /* 0x000fc80003f04070 */
[----:B------:R-:W-:-:S13]  /*3450*/  ISETP.GT.U32.OR P0, PT, R23, 0xfd, P0 ;  /* 0x000000fd1700780c */ /* 0x000fda0000704470 */
[----:B------:R-:W-:Y:S01]  /*3460*/  @!P0 IMAD.MOV.U32 R21, RZ, RZ, RZ ;  /* 0x000000ffff158224 */ /* 0x000fe200078e00ff */
[----:B------:R-:W-:Y:S06]  /*3470*/  @!P0 BRA `(.L_x_44) ;  /* 0x00000000005c8947 */ /* 0x000fec0003800000 */
[----:B------:R-:W-:Y:S02]  /*3480*/  FSETP.GTU.FTZ.AND P0, PT, |R10|, +INF , PT ;  /* 0x7f8000000a00780b */ /* 0x000fe40003f1c200 */
[----:B------:R-:W-:-:S04]  /*3490*/  FSETP.GTU.FTZ.AND P1, PT, |R27|, +INF , PT ;  /* 0x7f8000001b00780b */ /* 0x000fc80003f3c200 */
[----:B------:R-:W-:-:S13]  /*34a0*/  PLOP3.LUT P0, PT, P0, P1, PT, 0xf8, 0x8f ;  /* 0x00000000008f781c */ /* 0x000fda0000703f70 */
[----:B------:R-:W-:Y:S05]  /*34b0*/  @P0 BRA `(.L_x_45) ;  /* 0x00000004004c0947 */ /* 0x000fea0003800000 */
[----:B------:R-:W-:-:S13]  /*34c0*/  LOP3.LUT P0, RZ, R27, 0x7fffffff, R10, 0xc8, !PT ;  /* 0x7fffffff1bff7812 */ /* 0x000fda000780c80a */
[----:B------:R-:W-:Y:S05]  /*34d0*/  @!P0 BRA `(.L_x_46) ;  /* 0x00000004003c8947 */ /* 0x000fea0003800000 */
[C---:B------:R-:W-:Y:S02]  /*34e0*/  FSETP.NEU.FTZ.AND P0, PT, |R10|.reuse, +INF , PT ;  /* 0x7f8000000a00780b */ /* 0x040fe40003f1d200 */
[----:B------:R-:W-:Y:S02]  /*34f0*/  FSETP.NEU.FTZ.AND P2, PT, |R27|, +INF , PT ;  /* 0x7f8000001b00780b */ /* 0x000fe40003f5d200 */
[----:B------:R-:W-:-:S11]  /*3500*/  FSETP.NEU.FTZ.AND P1, PT, |R10|, +INF , PT ;  /* 0x7f8000000a00780b */ /* 0x000fd60003f3d200 */
[----:B------:R-:W-:Y:S05]  /*3510*/  @!P2 BRA !P0, `(.L_x_46) ;  /* 0x00000004002ca947 */ /* 0x000fea0004000000 */
[----:B------:R-:W-:-:S04]  /*3520*/  LOP3.LUT P0, RZ, R10, 0x7fffffff, RZ, 0xc0, !PT ;  /* 0x7fffffff0aff7812 */ /* 0x000fc8000780c0ff */
[----:B------:R-:W-:-:S13]  /*3530*/  PLOP3.LUT P0, PT, P2, P0, PT, 0x2f, 0xf2 ;  /* 0x0000000000f2781c */ /* 0x000fda0001700577 */
[----:B------:R-:W-:Y:S05]  /*3540*/  @P0 BRA `(.L_x_47) ;  /* 0x0000000400180947 */ /* 0x000fea0003800000 */
[----:B------:R-:W-:-:S04]  /*3550*/  LOP3.LUT P0, RZ, R27, 0x7fffffff, RZ, 0xc0, !PT ;  /* 0x7fffffff1bff7812 */ /* 0x000fc8000780c0ff */
[----:B------:R-:W-:-:S13]  /*3560*/  PLOP3.LUT P0, PT, P1, P0, PT, 0x2f, 0xf2 ;  /* 0x0000000000f2781c */ /* 0x000fda0000f00577 */
[----:B------:R-:W-:Y:S05]  /*3570*/  @P0 BRA `(.L_x_48) ;  /* 0x0000000400000947 */ /* 0x000fea0003800000 */
[----:B------:R-:W-:Y:S02]  /*3580*/  ISETP.GE.AND P0, PT, R23, RZ, PT ;  /* 0x000000ff1700720c */ /* 0x000fe40003f06270 */
[----:B------:R-:W-:-:S11]  /*3590*/  ISETP.GE.AND P1, PT, R22, RZ, PT ;  /* 0x000000ff1600720c */ /* 0x000fd60003f26270 */
[----:B------:R-:W-:Y:S02]  /*35a0*/  @P0 IMAD.MOV.U32 R21, RZ, RZ, RZ ;  /* 0x000000ffff150224 */ /* 0x000fe400078e00ff */
[----:B------:R-:W-:Y:S01]  /*35b0*/  @!P0 FFMA R10, R10, 1.84467440737095516160e+19, RZ ;  /* 0x5f8000000a0a8823 */ /* 0x000fe200000000ff */
[----:B------:R-:W-:Y:S02]  /*35c0*/  @!P0 IMAD.MOV.U32 R21, RZ, RZ, -0x40 ;  /* 0xffffffc0ff158424 */ /* 0x000fe400078e00ff */
[----:B------:R-:W-:Y:S02]  /*35d0*/  @!P1 FFMA R27, R27, 1.84467440737095516160e+19, RZ ;  /* 0x5f8000001b1b9823 */ /* 0x000fe400000000ff */
[----:B------:R-:W-:-:S07]  /*35e0*/  @!P1 VIADD R21, R21, 0x40 ;  /* 0x0000004015159836 */ /* 0x000fce0000000000 */
.L_x_44:
[----:B------:R-:W-:Y:S01]  /*35f0*/  LEA R22, R20, 0xc0800000, 0x17 ;  /* 0xc080000014167811 */ /* 0x000fe200078eb8ff */
[----:B------:R-:W-:Y:S01]  /*3600*/  VIADD R25, R25, 0xffffff81 ;  /* 0xffffff8119197836 */ /* 0x000fe20000000000 */
[----:B------:R-:W-:Y:S03]  /*3610*/  BSSY.RECONVERGENT B4, `(.L_x_49) ;  /* 0x0000035000047945 */ /* 0x000fe60003800200 */
[----:B------:R-:W-:Y:S02]  /*3620*/  IMAD.IADD R29, R27, 0x1, -R22 ;  /* 0x000000011b1d7824 */ /* 0x000fe400078e0a16 */
[----:B------:R-:W-:Y:S02]  /*3630*/  IMAD R10, R25, -0x800000, R10 ;  /* 0xff800000190a7824 */ /* 0x000fe400078e020a */
[----:B------:R-:W0:Y:S01]  /*3640*/  MUFU.RCP R22, R29 ;  /* 0x0000001d00167308 */ /* 0x000e220000001000 */
[----:B------:R-:W-:-:S04]  /*3650*/  FADD.FTZ R23, -R29, -RZ ;  /* 0x800000ff1d177221 */ /* 0x000fc80000010100 */
[----:B0-----:R-:W-:-:S04]  /*3660*/  FFMA R27, R22, R23, 1 ;  /* 0x3f800000161b7423 */ /* 0x001fc80000000017 */
[----:B------:R-:W-:-:S04]  /*3670*/  FFMA R27, R22, R27, R22 ;  /* 0x0000001b161b7223 */ /* 0x000fc80000000016 */
[----:B------:R-:W-:-:S04]  /*3680*/  FFMA R22, R10, R27, RZ ;  /* 0x0000001b0a167223 */ /* 0x000fc800000000ff */
[----:B------:R-:W-:-:S04]  /*3690*/  FFMA R24, R23, R22, R10 ;  /* 0x0000001617187223 */ /* 0x000fc8000000000a */
[----:B------:R-:W-:Y:S01]  /*36a0*/  FFMA R24, R27, R24, R22 ;  /* 0x000000181b187223 */ /* 0x000fe20000000016 */
[----:B------:R-:W-:-:S03]  /*36b0*/  IADD3 R22, PT, PT, R25, 0x7f, -R20 ;  /* 0x0000007f19167810 */ /* 0x000fc60007ffe814 */
[----:B------:R-:W-:Y:S02]  /*36c0*/  FFMA R23, R23, R24, R10 ;  /* 0x0000001817177223 */ /* 0x000fe4000000000a */
[----:B------:R-:W-:Y:S02]  /*36d0*/  IMAD.IADD R21, R22, 0x1, R21 ;  /* 0x0000000116157824 */ /* 0x000fe400078e0215 */
[----:B------:R-:W-:-:S05]  /*36e0*/  FFMA R10, R27, R23, R24 ;  /* 0x000000171b0a7223 */ /* 0x000fca0000000018 */
[----:B------:R-:W-:-:S04]  /*36f0*/  SHF.R.U32.HI R20, RZ, 0x17, R10 ;  /* 0x00000017ff147819 */ /* 0x000fc8000001160a */
[----:B------:R-:W-:-:S04]  /*3700*/  LOP3.LUT R20, R20, 0xff, RZ, 0xc0, !PT ;  /* 0x000000ff14147812 */ /* 0x000fc800078ec0ff */
[----:B------:R-:W-:-:S05]  /*3710*/  IADD3 R20, PT, PT, R20, R21, RZ ;  /* 0x0000001514147210 */ /* 0x000fca0007ffe0ff */
[----:B------:R-:W-:-:S05]  /*3720*/  VIADD R22, R20, 0xffffffff ;  /* 0xffffffff14167836 */ /* 0x000fca0000000000 */
[----:B------:R-:W-:-:S13]  /*3730*/  ISETP.GE.U32.AND P0, PT, R22, 0xfe, PT ;  /* 0x000000fe1600780c */ /* 0x000fda0003f06070 */
[----:B------:R-:W-:Y:S05]  /*3740*/  @!P0 BRA `(.L_x_50) ;  /* 0x0000000000808947 */ /* 0x000fea0003800000 */
[----:B------:R-:W-:-:S13]  /*3750*/  ISETP.GT.AND P0, PT, R20, 0xfe, PT ;  /* 0x000000fe1400780c */ /* 0x000fda0003f04270 */
[----:B------:R-:W-:Y:S05]  /*3760*/  @P0 BRA `(.L_x_51) ;  /* 0x00000000006c0947 */ /* 0x000fea0003800000 */
[----:B------:R-:W-:-:S13]  /*3770*/  ISETP.GE.AND P0, PT, R20, 0x1, PT ;  /* 0x000000011400780c */ /* 0x000fda0003f06270 */
[----:B------:R-:W-:Y:S05]  /*3780*/  @P0 BRA `(.L_x_52) ;  /* 0x0000000000740947 */ /* 0x000fea0003800000 */
[----:B------:R-:W-:Y:S02]  /*3790*/  ISETP.GE.AND P0, PT, R20, -0x18, PT ;  /* 0xffffffe81400780c */ /* 0x000fe40003f06270 */
[----:B------:R-:W-:-:S11]  /*37a0*/  LOP3.LUT R10, R10, 0x80000000, RZ, 0xc0, !PT ;  /* 0x800000000a0a7812 */ /* 0x000fd600078ec0ff */
[----:B------:R-:W-:Y:S05]  /*37b0*/  @!P0 BRA `(.L_x_52) ;  /* 0x0000000000688947 */ /* 0x000fea0003800000 */
[CCC-:B------:R-:W-:Y:S01]  /*37c0*/  FFMA.RZ R21, R27.reuse, R23.reuse, R24.reuse ;  /* 0x000000171b157223 */ /* 0x1c0fe2000000c018 */
[CCC-:B------:R-:W-:Y:S01]  /*37d0*/  FFMA.RP R22, R27.reuse, R23.reuse, R24.reuse ;  /* 0x000000171b167223 */ /* 0x1c0fe20000008018 */
[----:B------:R-:W-:Y:S01]  /*37e0*/  FFMA.RM R27, R27, R23, R24 ;  /* 0x000000171b1b7223 */ /* 0x000fe20000004018 */
[C---:B------:R-:W-:Y:S01]  /*37f0*/  VIADD R23, R20.reuse, 0x20 ;  /* 0x0000002014177836 */ /* 0x040fe20000000000 */
[C---:B------:R-:W-:Y:S02]  /*3800*/  ISETP.NE.AND P2, PT, R20.reuse, RZ, PT ;  /* 0x000000ff1400720c */ /* 0x040fe40003f45270 */
[----:B------:R-:W-:Y:S02]  /*3810*/  LOP3.LUT R21, R21, 0x7fffff, RZ, 0xc0, !PT ;  /* 0x007fffff15157812 */ /* 0x000fe400078ec0ff */
[----:B------:R-:W-:Y:S01]  /*3820*/  ISETP.NE.AND P1, PT, R20, RZ, PT ;  /* 0x000000ff1400720c */ /* 0x000fe20003f25270 */
[----:B------:R-:W-:Y:S01]  /*3830*/  IMAD.MOV R20, RZ, RZ, -R20 ;  /* 0x000000ffff147224 */ /* 0x000fe200078e0a14 */
[----:B------:R-:W-:-:S02]  /*3840*/  LOP3.LUT R24, R21, 0x800000, RZ, 0xfc, !PT ;  /* 0x0080000015187812 */ /* 0x000fc400078efcff */
[----:B------:R-:W-:Y:S02]  /*3850*/  FSETP.NEU.FTZ.AND P0, PT, R22, R27, PT ;  /* 0x0000001b1600720b */ /* 0x000fe40003f1d000 */
[----:B------:R-:W-:Y:S02]  /*3860*/  SHF.L.U32 R23, R24, R23, RZ ;  /* 0x0000001718177219 */ /* 0x000fe400000006ff */
[----:B------:R-:W-:Y:S02]  /*3870*/  SEL R21, R20, RZ, P2 ;  /* 0x000000ff14157207 */ /* 0x000fe40001000000 */
[----:B------:R-:W-:Y:S02]  /*3880*/  ISETP.NE.AND P1, PT, R23, RZ, P1 ;  /* 0x000000ff1700720c */ /* 0x000fe40000f25270 */
[----:B------:R-:W-:Y:S02]  /*3890*/  SHF.R.U32.HI R23, RZ, R21, R24 ;  /* 0x00000015ff177219 */ /* 0x000fe40000011618 */
[----:B------:R-:W-:-:S02]  /*38a0*/  PLOP3.LUT P0, PT, P0, P1, PT, 0xf8, 0x8f ;  /* 0x00000000008f781c */ /* 0x000fc40000703f70 */
[----:B------:R-:W-:Y:S02]  /*38b0*/  SHF.R.U32.HI R21, RZ, 0x1, R23 ;  /* 0x00000001ff157819 */ /* 0x000fe40000011617 */
[----:B------:R-:W-:-:S04]  /*38c0*/  SEL R20, RZ, 0x1, !P0 ;  /* 0x00000001ff147807 */ /* 0x000fc80004000000 */
[----:B------:R-:W-:-:S04]  /*38d0*/  LOP3.LUT R20, R20, 0x1, R21, 0xf8, !PT ;  /* 0x0000000114147812 */ /* 0x000fc800078ef815 */
[----:B------:R-:W-:-:S05]  /*38e0*/  LOP3.LUT R20, R20, R23, RZ, 0xc0, !PT ;  /* 0x0000001714147212 */ /* 0x000fca00078ec0ff */
[----:B------:R-:W-:-:S05]  /*38f0*/  IMAD.IADD R21, R21, 0x1, R20 ;  /* 0x0000000115157824 */ /* 0x000fca00078e0214 */
[----:B------:R-:W-:Y:S01]  /*3900*/  LOP3.LUT R10, R21, R10, RZ, 0xfc, !PT ;  /* 0x0000000a150a7212 */ /* 0x000fe200078efcff */
[----:B------:R-:W-:Y:S06]  /*3910*/  BRA `(.L_x_52) ;  /* 0x0000000000107947 */ /* 0x000fec0003800000 */
.L_x_51:
[----:B------:R-:W-:-:S04]  /*3920*/  LOP3.LUT R10, R10, 0x80000000, RZ, 0xc0, !PT ;  /* 0x800000000a0a7812 */ /* 0x000fc800078ec0ff */
[----:B------:R-:W-:Y:S01]  /*3930*/  LOP3.LUT R10, R10, 0x7f800000, RZ, 0xfc, !PT ;  /* 0x7f8000000a0a7812 */ /* 0x000fe200078efcff */
[----:B------:R-:W-:Y:S06]  /*3940*/  BRA `(.L_x_52) ;  /* 0x0000000000047947 */ /* 0x000fec0003800000 */
.L_x_50:
[----:B------:R-:W-:-:S07]  /*3950*/  IMAD R10, R21, 0x800000, R10 ;  /* 0x00800000150a7824 */ /* 0x000fce00078e020a */
.L_x_52:
[----:B------:R-:W-:Y:S05]  /*3960*/  BSYNC.RECONVERGENT B4 ;  /* 0x0000000000047941 */ /* 0x000fea0003800200 */
.L_x_49:
[----:B------:R-:W-:Y:S05]  /*3970*/  BRA `(.L_x_53) ;  /* 0x0000000000207947 */ /* 0x000fea0003800000 */
.L_x_48:
[----:B------:R-:W-:-:S04]  /*3980*/  LOP3.LUT R10, R27, 0x80000000, R10, 0x48, !PT ;  /* 0x800000001b0a7812 */ /* 0x000fc800078e480a */
[----:B------:R-:W-:Y:S01]  /*3990*/  LOP3.LUT R10, R10, 0x7f800000, RZ, 0xfc, !PT ;  /* 0x7f8000000a0a7812 */ /* 0x000fe200078efcff */
[----:B------:R-:W-:Y:S06]  /*39a0*/  BRA `(.L_x_53) ;  /* 0x0000000000147947 */ /* 0x000fec0003800000 */
.L_x_47:
[----:B------:R-:W-:Y:S01]  /*39b0*/  LOP3.LUT R10, R27, 0x80000000, R10, 0x48, !PT ;  /* 0x800000001b0a7812 */ /* 0x000fe200078e480a */
[----:B------:R-:W-:Y:S06]  /*39c0*/  BRA `(.L_x_53) ;  /* 0x00000000000c7947 */ /* 0x000fec0003800000 */
.L_x_46:
[----:B------:R-:W0:Y:S01]  /*39d0*/  MUFU.RSQ R10, -QNAN ;  /* 0xffc00000000a7908 */ /* 0x000e220000001400 */
[----:B------:R-:W-:Y:S05]  /*39e0*/  BRA `(.L_x_53) ;  /* 0x0000000000047947 */ /* 0x000fea0003800000 */
.L_x_45:
[----:B------:R-:W-:-:S07]  /*39f0*/  FADD.FTZ R10, R10, R27 ;  /* 0x0000001b0a0a7221 */ /* 0x000fce0000010000 */
.L_x_53:
[----:B------:R-:W-:Y:S05]  /*3a00*/  BSYNC.RECONVERGENT B3 ;  /* 0x0000000000037941 */ /* 0x000fea0003800200 */
.L_x_43:
[----:B------:R-:W-:Y:S02]  /*3a10*/  IMAD.MOV.U32 R20, RZ, RZ, R12 ;  /* 0x000000ffff147224 */ /* 0x000fe400078e000c */
[----:B------:R-:W-:-:S04]  /*3a20*/  IMAD.MOV.U32 R21, RZ, RZ, 0x0 ;  /* 0x00000000ff157424 */ /* 0x000fc800078e00ff */
[----:B0-----:R-:W-:Y:S05]  /*3a30*/  RET.REL.NODEC R20 `(_Z11ray_tracingfffffffffilPfPi) ;  /* 0xffffffc414707950 */ /* 0x001fea0003c3ffff */
.L_x_54:
[----:B------:R-:W-:-:S00]  /*3a40*/  BRA `(.L_x_54) ;  /* 0xfffffffc00fc7947 */ /* 0x000fc0000383ffff */
[----:B------:R-:W-:-:S00]  /*3a50*/  NOP ;  /* 0x0000000000007918 */ /* 0x000fc00000000000 */
        /* <DEDUP_REMOVED lines=10> */
.L_x_57:


//--------------------- .nv.global.init           --------------------------
	.section	.nv.global.init,"aw",@progbits
	.align	4
.nv.global.init:
	.type		__cudart_i2opi_f,@object
	.size		__cudart_i2opi_f,(mrg32k3aM1SubSeq - __cudart_i2opi_f)
__cudart_i2opi_f:
        /*0000*/ 	.byte	0x41, 0x90, 0x43, 0x3c, 0x99, 0x95, 0x62, 0xdb, 0xc0, 0xdd, 0x34, 0xf5, 0xd1, 0x57, 0x27, 0xfc
        /*0010*/ 	.byte	0x29, 0x15, 0x44, 0x4e, 0x6e, 0x83, 0xf9, 0xa2
	.type		mrg32k3aM1SubSeq,@object
	.size		mrg32k3aM1SubSeq,(mrg32k3aM2SubSeq - mrg32k3aM1SubSeq)
mrg32k3aM1SubSeq:
        /*0018*/ 	.byte	0x0b, 0xcc, 0xee, 0x04, 0x73, 0x29, 0x8b, 0x6f, 0xf6, 0x53, 0x03, 0xf6, 0x23, 0xf6, 0xea, 0xda
        /* <DEDUP_REMOVED lines=125> */
	.type		mrg32k3aM2SubSeq,@object
	.size		mrg32k3aM2SubSeq,(mrg32k3aM1 - mrg32k3aM2SubSeq)
mrg32k3aM2SubSeq:
        /* <DEDUP_REMOVED lines=126> */
	.type		mrg32k3aM1,@object
	.size		mrg32k3aM1,(mrg32k3aM1Seq - mrg32k3aM1)
mrg32k3aM1:
        /* <DEDUP_REMOVED lines=144> */
	.type		mrg32k3aM1Seq,@object
	.size		mrg32k3aM1Seq,(mrg32k3aM2 - mrg32k3aM1Seq)
mrg32k3aM1Seq:
        /* <DEDUP_REMOVED lines=144> */
	.type		mrg32k3aM2,@object
	.size		mrg32k3aM2,(mrg32k3aM2Seq - mrg32k3aM2)
mrg32k3aM2:
        /* <DEDUP_REMOVED lines=144> */
	.type		mrg32k3aM2Seq,@object
	.size		mrg32k3aM2Seq,(precalc_xorwow_matrix - mrg32k3aM2Seq)
mrg32k3aM2Seq:
        /* <DEDUP_REMOVED lines=144> */
	.type		precalc_xorwow_matrix,@object
	.size		precalc_xorwow_matrix,(precalc_xorwow_offset_matrix - precalc_xorwow_matrix)
precalc_xorwow_matrix:
        /* <DEDUP_REMOVED lines=6400> */
	.type		precalc_xorwow_offset_matrix,@object
	.size		precalc_xorwow_offset_matrix,(.L_1 - precalc_xorwow_offset_matrix)
precalc_xorwow_offset_matrix:
        /* <DEDUP_REMOVED lines=6400> */
.L_1:


//--------------------- .nv.shared.reserved.0     --------------------------
	.section	.nv.shared.reserved.0,"aw",@nobits
	.weak		__nv_reservedSMEM_offset_0_alias
	.size		__nv_reservedSMEM_offset_0_alias, 0, 64
	.other		__nv_reservedSMEM_offset_0_alias,@"STO_CUDA_RESERVED_SHARED STV_DEFAULT"
__nv_reservedSMEM_offset_0_alias:
	.zero		0
	.zero		64


//--------------------- .nv.constant0._Z11ray_tracingfffffffffilPfPi --------------------------
	.section	.nv.constant0._Z11ray_tracingfffffffffilPfPi,"a",@progbits
	.sectionflags	@""
	.align	4
.nv.constant0._Z11ray_tracingfffffffffilPfPi:
	.zero		960


//--------------------- SYMBOLS --------------------------

	.type		.nv.reservedSmem.offset0,@object
	.size		.nv.reservedSmem.offset0,0x4
